def matmul_kernel(
    a_ptr,
    b_ptr,
    c_ptr,
    M,
    N,
    K,
    stride_am,
    stride_ak,
    stride_bk,
    stride_bn,
    stride_cm,
    stride_cn,
    BLOCK_M: tl.constexpr,
    BLOCK_N: tl.constexpr,
    BLOCK_K: tl.constexpr,
    GROUP_M: tl.constexpr,
):
    pid = tl.program_id(axis=0)
    num_pid_m = tl.cdiv(M, BLOCK_M)
    num_pid_n = tl.cdiv(N, BLOCK_N)
    num_pid_in_group = GROUP_M * num_pid_n
    group_id = pid // num_pid_in_group
    first_pid_m = group_id * GROUP_M
    group_size_m = min(num_pid_m - first_pid_m, GROUP_M)
    pid_m = first_pid_m + ((pid % num_pid_in_group) % group_size_m)
    pid_n = (pid % num_pid_in_group) // group_size_m

    offs_am = (pid_m * BLOCK_M + tl.arange(0, BLOCK_M)) % M
    offs_bn = (pid_n * BLOCK_N + tl.arange(0, BLOCK_N)) % N
    offs_k = tl.arange(0, BLOCK_K)
    a_ptrs = a_ptr + offs_am[:, None] * stride_am + offs_k[None, :] * stride_ak
    b_ptrs = b_ptr + offs_k[:, None] * stride_bk + offs_bn[None, :] * stride_bn

    acc = tl.zeros((BLOCK_M, BLOCK_N), dtype=tl.float32)
    for kk in range(0, tl.cdiv(K, BLOCK_K)):
        a = tl.load(a_ptrs, mask=offs_k[None, :] < K - kk * BLOCK_K, other=0.0)
        b = tl.load(b_ptrs, mask=offs_k[:, None] < K - kk * BLOCK_K, other=0.0)
        acc = tl.dot(a, b, acc)
        a_ptrs += BLOCK_K * stride_ak
        b_ptrs += BLOCK_K * stride_bk

    c = acc.to(c_ptr.dtype.element_ty)
    offs_cm = pid_m * BLOCK_M + tl.arange(0, BLOCK_M)
    offs_cn = pid_n * BLOCK_N + tl.arange(0, BLOCK_N)
    c_ptrs = c_ptr + offs_cm[:, None] * stride_cm + offs_cn[None, :] * stride_cn
    mask = (offs_cm[:, None] < M) & (offs_cn[None, :] < N)
    tl.store(c_ptrs, c, mask=mask)

# config = {"BLOCK_K": 256, "BLOCK_M": 64, "BLOCK_N": 16, "GROUP_M": 8, "arch": "sm_90", "dtype": "fp8e4m3", "num_ctas": 1, "num_stages": 3, "num_warps": 4}
# arch = sm_90


// ===== COMPILED SASS (sm_90a) =====

	.target	sm_90a

	.elftype	@"ET_EXEC"


//--------------------- .note.nv.tkinfo           --------------------------
	.section	.note.nv.tkinfo,"",@"SHT_NOTE"
	.sectionflags	@"SHF_NOTE_NV_TKINFO"
	.tkinfo
        /*0018*/ 	.word	0x00000002
        /*0030*/ 	.string	""
        /*0030*/ 	.string	"ptxas"
        /*0030*/ 	.string	"Cuda compilation tools, release 13.0, V13.0.88"
        /*0030*/ 	.string	"Build cuda_13.0.r13.0/compiler.36424714_0"
        /*0030*/ 	.string	"-v  -suppress-debug-info  -lineinfo  -arch sm_90a "



//--------------------- .note.nv.cuinfo           --------------------------
	.section	.note.nv.cuinfo,"",@"SHT_NOTE"
	.sectionflags	@"SHF_NOTE_NV_CUINFO"
        /*0018*/ 	.short	0x0002
        /*001a*/ 	.short	0x005a
        /*001c*/ 	.short	0x0082
	.zero		2


//--------------------- .nv.info                  --------------------------
	.section	.nv.info,"",@"SHT_CUDA_INFO"
	.align	4


	//----- nvinfo : EIATTR_REGCOUNT
	.align		4
        /*0000*/ 	.byte	0x04, 0x2f
        /*0002*/ 	.short	(.L_1 - .L_0)
	.align		4
.L_0:
        /*0004*/ 	.word	index@(matmul_kernel)
        /*0008*/ 	.word	0x000000ff


	//----- nvinfo : EIATTR_FRAME_SIZE
	.align		4
.L_1:
        /*000c*/ 	.byte	0x04, 0x11
        /*000e*/ 	.short	(.L_3 - .L_2)
	.align		4
.L_2:
        /*0010*/ 	.word	index@(matmul_kernel)
        /*0014*/ 	.word	0x00000500


	//----- nvinfo : EIATTR_MIN_STACK_SIZE
	.align		4
.L_3:
        /*0018*/ 	.byte	0x04, 0x12
        /*001a*/ 	.short	(.L_5 - .L_4)
	.align		4
.L_4:
        /*001c*/ 	.word	index@(matmul_kernel)
        /*0020*/ 	.word	0x00000500
.L_5:


//--------------------- .nv.compat                --------------------------
	.section	.nv.compat,"",@"SHT_CUDA_COMPAT_INFO"
	.align	4
        /*0000*/ 	.byte	0x02, 0x09, 0x01, 0x00, 0x02, 0x02, 0x04, 0x00, 0x02, 0x05, 0x05, 0x00, 0x03, 0x07, 0x01, 0x01
        /*0010*/ 	.byte	0x02, 0x03, 0x00, 0x00, 0x02, 0x06, 0x01, 0x00, 0x04, 0x0b, 0x08, 0x00, 0x00, 0x00, 0x00, 0x00
        /*0020*/ 	.byte	0x00, 0x00, 0x00, 0x00


//--------------------- .nv.info.matmul_kernel    --------------------------
	.section	.nv.info.matmul_kernel,"",@"SHT_CUDA_INFO"
	.sectionflags	@""
	.align	4


	//----- nvinfo : EIATTR_CUDA_API_VERSION
	.align		4
        /*0000*/ 	.byte	0x04, 0x37
        /*0002*/ 	.short	(.L_7 - .L_6)
.L_6:
        /*0004*/ 	.word	0x00000082


	//----- nvinfo : EIATTR_KPARAM_INFO
	.align		4
.L_7:
        /*0008*/ 	.byte	0x04, 0x17
        /*000a*/ 	.short	(.L_9 - .L_8)
.L_8:
        /*000c*/ 	.word	0x00000000
        /*0010*/ 	.short	0x000d
        /*0012*/ 	.short	0x0048
        /*0014*/ 	.byte	0x00, 0xf4, 0x21, 0x00


	//----- nvinfo : EIATTR_KPARAM_INFO
	.align		4
.L_9:
        /*0018*/ 	.byte	0x04, 0x17
        /*001a*/ 	.short	(.L_11 - .L_10)
.L_10:
        /*001c*/ 	.word	0x00000000
        /*0020*/ 	.short	0x000c
        /*0022*/ 	.short	0x0040
        /*0024*/ 	.byte	0x00, 0xf4, 0x21, 0x00


	//----- nvinfo : EIATTR_KPARAM_INFO
	.align		4
.L_11:
        /*0028*/ 	.byte	0x04, 0x17
        /*002a*/ 	.short	(.L_13 - .L_12)
.L_12:
        /*002c*/ 	.word	0x00000000
        /*0030*/ 	.short	0x000b
        /*0032*/ 	.short	0x0038
        /*0034*/ 	.byte	0x00, 0xf0, 0x11, 0x00


	//----- nvinfo : EIATTR_KPARAM_INFO
	.align		4
.L_13:
        /*0038*/ 	.byte	0x04, 0x17
        /*003a*/ 	.short	(.L_15 - .L_14)
.L_14:
        /*003c*/ 	.word	0x00000000
        /*0040*/ 	.short	0x000a
        /*0042*/ 	.short	0x0034
        /*0044*/ 	.byte	0x00, 0xf0, 0x11, 0x00


	//----- nvinfo : EIATTR_KPARAM_INFO
	.align		4
.L_15:
        /*0048*/ 	.byte	0x04, 0x17
        /*004a*/ 	.short	(.L_17 - .L_16)
.L_16:
        /*004c*/ 	.word	0x00000000
        /*0050*/ 	.short	0x0009
        /*0052*/ 	.short	0x0030
        /*0054*/ 	.byte	0x00, 0xf0, 0x11, 0x00


	//----- nvinfo : EIATTR_KPARAM_INFO
	.align		4
.L_17:
        /*0058*/ 	.byte	0x04, 0x17
        /*005a*/ 	.short	(.L_19 - .L_18)
.L_18:
        /*005c*/ 	.word	0x00000000
        /*0060*/ 	.short	0x0008
        /*0062*/ 	.short	0x002c
        /*0064*/ 	.byte	0x00, 0xf0, 0x11, 0x00


	//----- nvinfo : EIATTR_KPARAM_INFO
	.align		4
.L_19:
        /*0068*/ 	.byte	0x04, 0x17
        /*006a*/ 	.short	(.L_21 - .L_20)
.L_20:
        /*006c*/ 	.word	0x00000000
        /*0070*/ 	.short	0x0007
        /*0072*/ 	.short	0x0028
        /*0074*/ 	.byte	0x00, 0xf0, 0x11, 0x00


	//----- nvinfo : EIATTR_KPARAM_INFO
	.align		4
.L_21:
        /*0078*/ 	.byte	0x04, 0x17
        /*007a*/ 	.short	(.L_23 - .L_22)
.L_22:
        /*007c*/ 	.word	0x00000000
        /*0080*/ 	.short	0x0006
        /*0082*/ 	.short	0x0024
        /*0084*/ 	.byte	0x00, 0xf0, 0x11, 0x00


	//----- nvinfo : EIATTR_KPARAM_INFO
	.align		4
.L_23:
        /*0088*/ 	.byte	0x04, 0x17
        /*008a*/ 	.short	(.L_25 - .L_24)
.L_24:
        /*008c*/ 	.word	0x00000000
        /*0090*/ 	.short	0x0005
        /*0092*/ 	.short	0x0020
        /*0094*/ 	.byte	0x00, 0xf0, 0x11, 0x00


	//----- nvinfo : EIATTR_KPARAM_INFO
	.align		4
.L_25:
        /*0098*/ 	.byte	0x04, 0x17
        /*009a*/ 	.short	(.L_27 - .L_26)
.L_26:
        /*009c*/ 	.word	0x00000000
        /*00a0*/ 	.short	0x0004
        /*00a2*/ 	.short	0x001c
        /*00a4*/ 	.byte	0x00, 0xf0, 0x11, 0x00


	//----- nvinfo : EIATTR_KPARAM_INFO
	.align		4
.L_27:
        /*00a8*/ 	.byte	0x04, 0x17
        /*00aa*/ 	.short	(.L_29 - .L_28)
.L_28:
        /*00ac*/ 	.word	0x00000000
        /*00b0*/ 	.short	0x0003
        /*00b2*/ 	.short	0x0018
        /*00b4*/ 	.byte	0x00, 0xf0, 0x11, 0x00


	//----- nvinfo : EIATTR_KPARAM_INFO
	.align		4
.L_29:
        /*00b8*/ 	.byte	0x04, 0x17
        /*00ba*/ 	.short	(.L_31 - .L_30)
.L_30:
        /*00bc*/ 	.word	0x00000000
        /*00c0*/ 	.short	0x0002
        /*00c2*/ 	.short	0x0010
        /*00c4*/ 	.byte	0x00, 0xf4, 0x21, 0x00


	//----- nvinfo : EIATTR_KPARAM_INFO
	.align		4
.L_31:
        /*00c8*/ 	.byte	0x04, 0x17
        /*00ca*/ 	.short	(.L_33 - .L_32)
.L_32:
        /*00cc*/ 	.word	0x00000000
        /*00d0*/ 	.short	0x0001
        /*00d2*/ 	.short	0x0008
        /*00d4*/ 	.byte	0x00, 0xf4, 0x21, 0x00


	//----- nvinfo : EIATTR_KPARAM_INFO
	.align		4
.L_33:
        /*00d8*/ 	.byte	0x04, 0x17
        /*00da*/ 	.short	(.L_35 - .L_34)
.L_34:
        /*00dc*/ 	.word	0x00000000
        /*00e0*/ 	.short	0x0000
        /*00e2*/ 	.short	0x0000
        /*00e4*/ 	.byte	0x00, 0xf4, 0x21, 0x00


	//----- nvinfo : EIATTR_SPARSE_MMA_MASK
	.align		4
.L_35:
        /*00e8*/ 	.byte	0x03, 0x50
        /*00ea*/ 	.short	0x0000


	//----- nvinfo : EIATTR_MAXREG_COUNT
	.align		4
        /*00ec*/ 	.byte	0x03, 0x1b
        /*00ee*/ 	.short	0x00ff


	//----- nvinfo : EIATTR_NUM_BARRIERS
	.align		4
        /*00f0*/ 	.byte	0x02, 0x4c
        /*00f2*/ 	.byte	0x01
	.zero		1


	//----- nvinfo : EIATTR_ANNOTATIONS
	.align		4
        /*00f4*/ 	.byte	0x04, 0x55
        /*00f6*/ 	.short	(.L_37 - .L_36)


	//   ....[0]....
.L_36:
        /*00f8*/ 	.word	0x00000001
        /*00fc*/ 	.byte	0x60, 0x05, 0x00, 0x00, 0x01, 0x00, 0x00, 0x00, 0x90, 0x05, 0x00, 0x00, 0x01, 0x00, 0x00, 0x00
        /* <DEDUP_REMOVED lines=428> */
        /*1bcc*/ 	.byte	0x30, 0xe1, 0x00, 0x00, 0x01, 0x00, 0x00, 0x00, 0xa0, 0xe1, 0x00, 0x00


	//----- nvinfo : EIATTR_MERCURY_ISA_VERSION
	.align		4
.L_37:
        /*1bd8*/ 	.byte	0x03, 0x5f
        /*1bda*/ 	.short	0x0101


	//----- nvinfo : EIATTR_EXIT_INSTR_OFFSETS
	.align		4
        /*1bdc*/ 	.byte	0x04, 0x1c
        /*1bde*/ 	.short	(.L_39 - .L_38)


	//   ....[0]....
.L_38:
        /*1be0*/ 	.word	0x0000e860


	//   ....[1]....
        /*1be4*/ 	.word	0x0000e890


	//----- nvinfo : EIATTR_REQNTID
	.align		4
.L_39:
        /*1be8*/ 	.byte	0x04, 0x10
        /*1bea*/ 	.short	(.L_41 - .L_40)
.L_40:
        /*1bec*/ 	.word	0x00000080
        /*1bf0*/ 	.word	0x00000001
        /*1bf4*/ 	.word	0x00000001


	//----- nvinfo : EIATTR_CBANK_PARAM_SIZE
	.align		4
.L_41:
        /*1bf8*/ 	.byte	0x03, 0x19
        /*1bfa*/ 	.short	0x0050


	//----- nvinfo : EIATTR_PARAM_CBANK
	.align		4
        /*1bfc*/ 	.byte	0x04, 0x0a
        /*1bfe*/ 	.short	(.L_43 - .L_42)
	.align		4
.L_42:
        /*1c00*/ 	.word	index@(.nv.constant0.matmul_kernel)
        /*1c04*/ 	.short	0x0210
        /*1c06*/ 	.short	0x0050


	//----- nvinfo : EIATTR_SW_WAR
	.align		4
.L_43:
        /*1c08*/ 	.byte	0x04, 0x36
        /*1c0a*/ 	.short	(.L_45 - .L_44)
.L_44:
        /*1c0c*/ 	.word	0x00000008
.L_45:


//--------------------- .nv.callgraph             --------------------------
	.section	.nv.callgraph,"",@"SHT_CUDA_CALLGRAPH"
	.align	4
	.sectionentsize	8
	.align		4
        /*0000*/ 	.word	0x00000000
	.align		4
        /*0004*/ 	.word	0xffffffff
	.align		4
        /*0008*/ 	.word	0x00000000
	.align		4
        /*000c*/ 	.word	0xfffffffe
	.align		4
        /*0010*/ 	.word	0x00000000
	.align		4
        /*0014*/ 	.word	0xfffffffd
	.align		4
        /*0018*/ 	.word	0x00000000
	.align		4
        /*001c*/ 	.word	0xfffffffc


//--------------------- .text.matmul_kernel       --------------------------
	.section	.text.matmul_kernel,"ax",@progbits
	.align	128
        .global         matmul_kernel
        .type           matmul_kernel,@function
        .size           matmul_kernel,(.L_x_3 - matmul_kernel)
        .other          matmul_kernel,@"STO_CUDA_ENTRY STV_DEFAULT"
matmul_kernel:
.text.matmul_kernel:
[----:B------:R-:W0:Y:S08]  /*0000*/  LDC R1, c[0x0][0x28] ;  /* 0x00000a00ff017b82 */ /* 0x000e300000000800 */
[----:B------:R-:W1:Y:S01]  /*0010*/  LDC.64 R22, c[0x0][0x228] ;  /* 0x00008a00ff167b82 */ /* 0x000e620000000a00 */
[----:B------:R-:W2:Y:S01]  /*0020*/  S2R R5, SR_CTAID.X ;  /* 0x0000000000057919 */ /* 0x000ea20000002500 */
[----:B0-----:R-:W-:Y:S01]  /*0030*/  VIADD R1, R1, 0xfffffb00 ;  /* 0xfffffb0001017836 */ /* 0x001fe20000000000 */
[----:B------:R-:W-:Y:S01]  /*0040*/  UMOV UR7, 0x400 ;  /* 0x0000040000077882 */ /* 0x000fe20000000000 */
[----:B------:R-:W-:Y:S01]  /*0050*/  ULDC.64 UR18, c[0x0][0x208] ;  /* 0x0000820000127ab9 */ /* 0x000fe20000000a00 */
[----:B------:R-:W0:Y:S01]  /*0060*/  S2R R34, SR_TID.X ;  /* 0x0000000000227919 */ /* 0x000e220000002100 */
[----:B------:R-:W-:-:S02]  /*0070*/  CS2R R24, SRZ ;  /* 0x0000000000187805 */ /* 0x000fc4000001ff00 */
[----:B------:R-:W-:Y:S01]  /*0080*/  CS2R R26, SRZ ;  /* 0x00000000001a7805 */ /* 0x000fe2000001ff00 */
[----:B------:R-:W3:Y:S01]  /*0090*/  LDC R125, c[0x0][0x230] ;  /* 0x00008c00ff7d7b82 */ /* 0x000ee20000000800 */
[----:B------:R-:W-:Y:S02]  /*00a0*/  CS2R R28, SRZ ;  /* 0x00000000001c7805 */ /* 0x000fe4000001ff00 */
[----:B------:R-:W-:-:S05]  /*00b0*/  CS2R R30, SRZ ;  /* 0x00000000001e7805 */ /* 0x000fca000001ff00 */
[----:B------:R-:W4:Y:S01]  /*00c0*/  S2UR UR4, SR_CgaCtaId ;  /* 0x00000000000479c3 */ /* 0x000f220000008800 */
[----:B-1----:R-:W-:-:S05]  /*00d0*/  VIADD R0, R23, 0xf ;  /* 0x0000000f17007836 */ /* 0x002fca0000000000 */
[----:B------:R-:W-:Y:S01]  /*00e0*/  SHF.R.S32.HI R3, RZ, 0x1f, R0 ;  /* 0x0000001fff037819 */ /* 0x000fe20000011400 */
[----:B---3--:R-:W-:-:S03]  /*00f0*/  VIADD R125, R125, 0xff ;  /* 0x000000ff7d7d7836 */ /* 0x008fc60000000000 */
[----:B------:R-:W-:Y:S02]  /*0100*/  LEA.HI R3, R3, R0, RZ, 0x4 ;  /* 0x0000000003037211 */ /* 0x000fe400078f20ff */
[----:B--2---:R-:W-:Y:S02]  /*0110*/  IABS R8, R5 ;  /* 0x0000000500087213 */ /* 0x004fe40000000000 */
[----:B------:R-:W-:Y:S02]  /*0120*/  SHF.R.S32.HI R3, RZ, 0x4, R3 ;  /* 0x00000004ff037819 */ /* 0x000fe40000011403 */
[----:B0-----:R-:W-:Y:S01]  /*0130*/  LOP3.LUT R33, R34, 0x3f, RZ, 0xc0, !PT ;  /* 0x0000003f22217812 */ /* 0x001fe200078ec0ff */
[----:B----4-:R-:W-:Y:S01]  /*0140*/  ULEA UR7, UR4, UR7, 0x18 ;  /* 0x0000000704077291 */ /* 0x010fe2000f8ec03f */
[----:B------:R-:W-:Y:S01]  /*0150*/  SHF.R.U32.HI R109, RZ, 0x6, R34 ;  /* 0x00000006ff6d7819 */ /* 0x000fe20000011622 */
[----:B------:R-:W-:-:S03]  /*0160*/  IMAD.SHL.U32 R4, R3, 0x8, RZ ;  /* 0x0000000803047824 */ /* 0x000fc600078e00ff */
[----:B------:R-:W-:Y:S02]  /*0170*/  SGXT.U32 R109, R109, 0x1 ;  /* 0x000000016d6d781a */ /* 0x000fe40000000000 */
[-C--:B------:R-:W-:Y:S02]  /*0180*/  IABS R7, R4.reuse ;  /* 0x0000000400077213 */ /* 0x080fe40000000000 */
[----:B------:R-:W-:Y:S02]  /*0190*/  IABS R10, R4 ;  /* 0x00000004000a7213 */ /* 0x000fe40000000000 */
[----:B------:R-:W0:Y:S08]  /*01a0*/  I2F.RP R0, R7 ;  /* 0x0000000700007306 */ /* 0x000e300000209400 */
[----:B0-----:R-:W0:Y:S02]  /*01b0*/  MUFU.RCP R0, R0 ;  /* 0x0000000000007308 */ /* 0x001e240000001000 */
[----:B0-----:R-:W-:-:S02]  /*01c0*/  VIADD R2, R0, 0xffffffe ;  /* 0x0ffffffe00027836 */ /* 0x001fc40000000000 */
[----:B------:R-:W-:-:S04]  /*01d0*/  IMAD.MOV R0, RZ, RZ, -R10 ;  /* 0x000000ffff007224 */ /* 0x000fc800078e0a0a */
[----:B------:R0:W1:Y:S02]  /*01e0*/  F2I.FTZ.U32.TRUNC.NTZ R3, R2 ;  /* 0x0000000200037305 */ /* 0x000064000021f000 */
[----:B0-----:R-:W-:Y:S02]  /*01f0*/  IMAD.MOV.U32 R2, RZ, RZ, RZ ;  /* 0x000000ffff027224 */ /* 0x001fe400078e00ff */
[----:B-1----:R-:W-:-:S04]  /*0200*/  IMAD.MOV R6, RZ, RZ, -R3 ;  /* 0x000000ffff067224 */ /* 0x002fc800078e0a03 */
[----:B------:R-:W-:Y:S02]  /*0210*/  IMAD R9, R6, R7, RZ ;  /* 0x0000000706097224 */ /* 0x000fe400078e02ff */
[----:B------:R-:W-:Y:S02]  /*0220*/  IMAD.MOV.U32 R6, RZ, RZ, R8 ;  /* 0x000000ffff067224 */ /* 0x000fe400078e0008 */
[----:B------:R-:W-:-:S06]  /*0230*/  IMAD.HI.U32 R3, R3, R9, R2 ;  /* 0x0000000903037227 */ /* 0x000fcc00078e0002 */
[----:B------:R-:W-:-:S04]  /*0240*/  IMAD.HI.U32 R3, R3, R6, RZ ;  /* 0x0000000603037227 */ /* 0x000fc800078e00ff */
[----:B------:R-:W-:-:S05]  /*0250*/  IMAD R0, R3, R0, R6 ;  /* 0x0000000003007224 */ /* 0x000fca00078e0206 */
[----:B------:R-:W-:-:S13]  /*0260*/  ISETP.GT.U32.AND P1, PT, R7, R0, PT ;  /* 0x000000000700720c */ /* 0x000fda0003f24070 */
[----:B------:R-:W-:Y:S02]  /*0270*/  @!P1 IMAD.IADD R0, R0, 0x1, -R7 ;  /* 0x0000000100009824 */ /* 0x000fe400078e0a07 */
[----:B------:R-:W-:Y:S01]  /*0280*/  @!P1 VIADD R3, R3, 0x1 ;  /* 0x0000000103039836 */ /* 0x000fe20000000000 */
[----:B------:R-:W-:Y:S02]  /*0290*/  ISETP.NE.AND P1, PT, R4, RZ, PT ;  /* 0x000000ff0400720c */ /* 0x000fe40003f25270 */
[----:B------:R-:W-:Y:S02]  /*02a0*/  ISETP.GE.U32.AND P0, PT, R0, R7, PT ;  /* 0x000000070000720c */ /* 0x000fe40003f06070 */
[----:B------:R-:W-:-:S04]  /*02b0*/  LOP3.LUT R0, R5, R4, RZ, 0x3c, !PT ;  /* 0x0000000405007212 */ /* 0x000fc800078e3cff */
[----:B------:R-:W-:Y:S01]  /*02c0*/  ISETP.GE.AND P2, PT, R0, RZ, PT ;  /* 0x000000ff0000720c */ /* 0x000fe20003f46270 */
[----:B------:R-:W-:-:S06]  /*02d0*/  VIADD R0, R22, 0x3f ;  /* 0x0000003f16007836 */ /* 0x000fcc0000000000 */
[----:B------:R-:W-:-:S04]  /*02e0*/  @P0 VIADD R3, R3, 0x1 ;  /* 0x0000000103030836 */ /* 0x000fc80000000000 */
[----:B------:R-:W-:Y:S01]  /*02f0*/  IMAD.MOV.U32 R2, RZ, RZ, R3 ;  /* 0x000000ffff027224 */ /* 0x000fe200078e0003 */
[----:B------:R-:W-:-:S03]  /*0300*/  SHF.R.S32.HI R3, RZ, 0x1f, R0 ;  /* 0x0000001fff037819 */ /* 0x000fc60000011400 */
[----:B------:R-:W-:Y:S01]  /*0310*/  @!P2 IMAD.MOV R2, RZ, RZ, -R2 ;  /* 0x000000ffff02a224 */ /* 0x000fe200078e0a02 */
[----:B------:R-:W-:Y:S02]  /*0320*/  @!P1 LOP3.LUT R2, RZ, R4, RZ, 0x33, !PT ;  /* 0x00000004ff029212 */ /* 0x000fe400078e33ff */
[----:B------:R-:W-:-:S03]  /*0330*/  LEA.HI R3, R3, R0, RZ, 0x6 ;  /* 0x0000000003037211 */ /* 0x000fc600078f30ff */
[----:B------:R-:W-:Y:S02]  /*0340*/  IMAD.SHL.U32 R6, R2, 0x8, RZ ;  /* 0x0000000802067824 */ /* 0x000fe400078e00ff */
[----:B------:R-:W-:-:S03]  /*0350*/  IMAD.MOV R2, RZ, RZ, -R2 ;  /* 0x000000ffff027224 */ /* 0x000fc600078e0a02 */
[----:B------:R-:W-:Y:S01]  /*0360*/  LEA.HI.SX32 R3, R3, -R6, 0x1a ;  /* 0x8000000603037211 */ /* 0x000fe200078fd2ff */
[----:B------:R-:W-:-:S03]  /*0370*/  IMAD R4, R4, R2, R5 ;  /* 0x0000000204047224 */ /* 0x000fc600078e0205 */
[----:B------:R-:W-:Y:S02]  /*0380*/  VIMNMX R11, R3, 0x8, PT ;  /* 0x00000008030b7848 */ /* 0x000fe40003fe0100 */
[----:B------:R-:W-:Y:S02]  /*0390*/  IABS R9, R4 ;  /* 0x0000000400097213 */ /* 0x000fe40000000000 */
[----:B------:R-:W-:-:S04]  /*03a0*/  IABS R7, R11 ;  /* 0x0000000b00077213 */ /* 0x000fc80000000000 */
[----:B------:R-:W0:Y:S08]  /*03b0*/  I2F.RP R0, R7 ;  /* 0x0000000700007306 */ /* 0x000e300000209400 */
[----:B0-----:R-:W0:Y:S02]  /*03c0*/  MUFU.RCP R0, R0 ;  /* 0x0000000000007308 */ /* 0x001e240000001000 */
[----:B0-----:R-:W-:-:S06]  /*03d0*/  VIADD R3, R0, 0xffffffe ;  /* 0x0ffffffe00037836 */ /* 0x001fcc0000000000 */
[----:B------:R-:W0:Y:S02]  /*03e0*/  F2I.FTZ.U32.TRUNC.NTZ R3, R3 ;  /* 0x0000000300037305 */ /* 0x000e24000021f000 */
[----:B0-----:R-:W-:-:S04]  /*03f0*/  IMAD.MOV R8, RZ, RZ, -R3 ;  /* 0x000000ffff087224 */ /* 0x001fc800078e0a03 */
[----:B------:R-:W-:Y:S01]  /*0400*/  IMAD.MOV.U32 R2, RZ, RZ, R8 ;  /* 0x000000ffff027224 */ /* 0x000fe200078e0008 */
[----:B------:R-:W-:-:S03]  /*0410*/  IABS R8, R11 ;  /* 0x0000000b00087213 */ /* 0x000fc60000000000 */
[----:B------:R-:W-:Y:S02]  /*0420*/  IMAD R5, R2, R7, RZ ;  /* 0x0000000702057224 */ /* 0x000fe400078e02ff */
[----:B------:R-:W-:Y:S02]  /*0430*/  IMAD.MOV.U32 R2, RZ, RZ, RZ ;  /* 0x000000ffff027224 */ /* 0x000fe400078e00ff */
[----:B------:R-:W-:Y:S02]  /*0440*/  IMAD.MOV R0, RZ, RZ, -R8 ;  /* 0x000000ffff007224 */ /* 0x000fe400078e0a08 */
        /* <DEDUP_REMOVED lines=9> */
[----:B------:R-:W-:-:S07]  /*04e0*/  ISETP.GE.AND P2, PT, R0, RZ, PT ;  /* 0x000000ff0000720c */ /* 0x000fce0003f46270 */
[----:B------:R-:W-:Y:S01]  /*04f0*/  @P0 VIADD R2, R2, 0x1 ;  /* 0x0000000102020836 */ /* 0x000fe20000000000 */
[----:B------:R-:W-:-:S05]  /*0500*/  ISETP.GE.AND P0, PT, R125, 0x100, PT ;  /* 0x000001007d00780c */ /* 0x000fca0003f06270 */
[----:B------:R-:W-:Y:S01]  /*0510*/  @!P2 IMAD.MOV R2, RZ, RZ, -R2 ;  /* 0x000000ffff02a224 */ /* 0x000fe200078e0a02 */
[----:B------:R-:W-:-:S05]  /*0520*/  @!P1 LOP3.LUT R2, RZ, R11, RZ, 0x33, !PT ;  /* 0x0000000bff029212 */ /* 0x000fca00078e33ff */
[----:B------:R-:W-:Y:S02]  /*0530*/  IMAD.MOV R0, RZ, RZ, -R2 ;  /* 0x000000ffff007224 */ /* 0x000fe400078e0a02 */
[----:B------:R-:W-:Y:S02]  /*0540*/  IMAD.SHL.U32 R36, R2, 0x10, RZ ;  /* 0x0000001002247824 */ /* 0x000fe400078e00ff */
[----:B------:R-:W-:-:S03]  /*0550*/  IMAD R0, R11, R0, R4 ;  /* 0x000000000b007224 */ /* 0x000fc600078e0204 */
[----:B------:R0:W-:Y:S01]  /*0560*/  STL [R1+0x358], R36 ;  /* 0x0003582401007387 */ /* 0x0001e20000100800 */
[----:B------:R-:W-:-:S04]  /*0570*/  IMAD.IADD R0, R6, 0x1, R0 ;  /* 0x0000000106007824 */ /* 0x000fc800078e0200 */
[----:B------:R-:W-:-:S05]  /*0580*/  IMAD R12, R0, 0x40, R33 ;  /* 0x00000040000c7824 */ /* 0x000fca00078e0221 */
[----:B------:R0:W-:Y:S01]  /*0590*/  STL [R1+0x4f8], R12 ;  /* 0x0004f80c01007387 */ /* 0x0001e20000100800 */
[----:B------:R-:W-:Y:S05]  /*05a0*/  @!P0 BRA `(.L_x_0) ;  /* 0x000000d800e08947 */ /* 0x000fea0003800000 */
[----:B------:R-:W-:Y:S01]  /*05b0*/  IABS R7, R22 ;  /* 0x0000001600077213 */ /* 0x000fe20000000000 */
[C---:B------:R-:W-:Y:S01]  /*05c0*/  VIADD R10, R36.reuse, 0xb ;  /* 0x0000000b240a7836 */ /* 0x040fe20000000000 */
[----:B------:R-:W-:Y:S01]  /*05d0*/  IABS R21, R23 ;  /* 0x0000001700157213 */ /* 0x000fe20000000000 */
[----:B------:R-:W-:Y:S01]  /*05e0*/  VIADD R25, R36, 0x7 ;  /* 0x0000000724197836 */ /* 0x000fe20000000000 */
[----:B------:R-:W1:Y:S01]  /*05f0*/  I2F.RP R0, R7 ;  /* 0x0000000700007306 */ /* 0x000e620000209400 */
[----:B------:R-:W-:Y:S01]  /*0600*/  ISETP.GE.AND P2, PT, R12, RZ, PT ;  /* 0x000000ff0c00720c */ /* 0x000fe20003f46270 */
[----:B------:R-:W-:Y:S01]  /*0610*/  VIADD R20, R36, 0x8 ;  /* 0x0000000824147836 */ /* 0x000fe20000000000 */
[----:B------:R-:W-:Y:S01]  /*0620*/  ISETP.NE.AND P1, PT, R22, RZ, PT ;  /* 0x000000ff1600720c */ /* 0x000fe20003f25270 */
[C---:B------:R-:W-:Y:S01]  /*0630*/  VIADD R27, R36.reuse, 0x6 ;  /* 0x00000006241b7836 */ /* 0x040fe20000000000 */
[----:B------:R-:W-:Y:S01]  /*0640*/  IABS R15, R25 ;  /* 0x00000019000f7213 */ /* 0x000fe20000000000 */
[C---:B------:R-:W-:Y:S01]  /*0650*/  VIADD R28, R36.reuse, 0x5 ;  /* 0x00000005241c7836 */ /* 0x040fe20000000000 */
[----:B------:R-:W-:Y:S01]  /*0660*/  IABS R13, R20 ;  /* 0x00000014000d7213 */ /* 0x000fe20000000000 */
[----:B------:R-:W2:Y:S01]  /*0670*/  I2F.RP R5, R21 ;  /* 0x0000001500057306 */ /* 0x000ea20000209400 */
[----:B------:R-:W-:Y:S01]  /*0680*/  IABS R17, R27 ;  /* 0x0000001b00117213 */ /* 0x000fe20000000000 */
[C---:B------:R-:W-:Y:S01]  /*0690*/  VIADD R29, R36.reuse, 0x4 ;  /* 0x00000004241d7836 */ /* 0x040fe20000000000 */
[----:B------:R-:W-:Y:S01]  /*06a0*/  IABS R18, R28 ;  /* 0x0000001c00127213 */ /* 0x000fe20000000000 */
[C---:B------:R-:W-:Y:S01]  /*06b0*/  VIADD R30, R36.reuse, 0x3 ;  /* 0x00000003241e7836 */ /* 0x040fe20000000000 */
[----:B------:R-:W-:Y:S01]  /*06c0*/  IABS R24, R36 ;  /* 0x0000002400187213 */ /* 0x000fe20000000000 */
[C---:B------:R-:W-:Y:S01]  /*06d0*/  VIADD R31, R36.reuse, 0x2 ;  /* 0x00000002241f7836 */ /* 0x040fe20000000000 */
[----:B------:R-:W-:Y:S01]  /*06e0*/  LOP3.LUT R35, R109, 0xfe, RZ, 0xfc, !PT ;  /* 0x000000fe6d237812 */ /* 0x000fe200078efcff */
[----:B-1----:R-:W1:Y:S01]  /*06f0*/  MUFU.RCP R0, R0 ;  /* 0x0000000000007308 */ /* 0x002e620000001000 */
[----:B------:R-:W-:Y:S01]  /*0700*/  VIADD R32, R36, 0x1 ;  /* 0x0000000124207836 */ /* 0x000fe20000000000 */
[----:B------:R-:W-:Y:S01]  /*0710*/  ULDC UR16, c[0x0][0x238] ;  /* 0x00008e0000107ab9 */ /* 0x000fe20000000800 */
[----:B------:R-:W-:Y:S01]  /*0720*/  IABS R19, R31 ;  /* 0x0000001f00137213 */ /* 0x000fe20000000000 */
[----:B------:R-:W-:Y:S01]  /*0730*/  IMAD R57, R35, UR16, RZ ;  /* 0x0000001023397c24 */ /* 0x000fe2000f8e02ff */
[----:B------:R-:W-:Y:S01]  /*0740*/  LOP3.LUT R35, R34, 0x7f, RZ, 0xc0, !PT ;  /* 0x0000007f22237812 */ /* 0x000fe200078ec0ff */
[----:B------:R-:W-:Y:S01]  /*0750*/  IMAD R26, RZ, RZ, -UR16 ;  /* 0x80000010ff1a7e24 */ /* 0x000fe2000f8e02ff */
[----:B------:R-:W-:Y:S01]  /*0760*/  ULDC UR17, c[0x0][0x23c] ;  /* 0x00008f0000117ab9 */ /* 0x000fe20000000800 */
[----:B--2---:R-:W2:Y:S01]  /*0770*/  MUFU.RCP R5, R5 ;  /* 0x0000000500057308 */ /* 0x004ea20000001000 */
[----:B------:R-:W-:Y:S01]  /*0780*/  ULDC.64 UR4, c[0x0][0x218] ;  /* 0x0000860000047ab9 */ /* 0x000fe20000000a00 */
[----:B------:R-:W-:Y:S01]  /*0790*/  IMAD R59, R26, 0x2, R57 ;  /* 0x000000021a3b7824 */ /* 0x000fe200078e0239 */
[----:B------:R-:W-:-:S02]  /*07a0*/  UIADD3 UR8, UR7, 0x4000, URZ ;  /* 0x0000400007087890 */ /* 0x000fc4000fffe03f */
[----:B------:R-:W-:Y:S01]  /*07b0*/  USHF.R.U32.HI UR12, URZ, 0x4, UR7 ;  /* 0x000000043f0c7899 */ /* 0x000fe20008011607 */
[----:B------:R-:W-:Y:S01]  /*07c0*/  IMAD R61, R26, 0x2, R59 ;  /* 0x000000021a3d7824 */ /* 0x000fe200078e023b */
[----:B------:R-:W-:Y:S01]  /*07d0*/  USHF.R.U32.HI UR8, URZ, 0x4, UR8 ;  /* 0x000000043f087899 */ /* 0x000fe20008011608 */
[----:B-1----:R-:W-:Y:S01]  /*07e0*/  VIADD R4, R0, 0xffffffe ;  /* 0x0ffffffe00047836 */ /* 0x002fe20000000000 */
[----:B------:R-:W-:Y:S01]  /*07f0*/  IABS R0, R12 ;  /* 0x0000000c00007213 */ /* 0x000fe20000000000 */
[----:B0-----:R-:W-:Y:S01]  /*0800*/  VIADD R12, R36, 0xa ;  /* 0x0000000a240c7836 */ /* 0x001fe20000000000 */
[----:B------:R-:W-:Y:S01]  /*0810*/  USGXT.U32 UR12, UR12, 0xe ;  /* 0x0000000e0c0c789a */ /* 0x000fe20008000000 */
[----:B------:R0:W1:Y:S01]  /*0820*/  F2I.FTZ.U32.TRUNC.NTZ R3, R4 ;  /* 0x0000000400037305 */ /* 0x000062000021f000 */
[C---:B------:R-:W-:Y:S01]  /*0830*/  IMAD R63, R26.reuse, 0x2, R61 ;  /* 0x000000021a3f7824 */ /* 0x040fe200078e023d */
[----:B------:R-:W-:Y:S01]  /*0840*/  USGXT.U32 UR14, UR8, 0xe ;  /* 0x0000000e080e789a */ /* 0x000fe20008000000 */
[----:B------:R-:W-:Y:S01]  /*0850*/  IABS R11, R12 ;  /* 0x0000000c000b7213 */ /* 0x000fe20000000000 */
[----:B--2---:R-:W-:Y:S01]  /*0860*/  VIADD R6, R5, 0xffffffe ;  /* 0x0ffffffe05067836 */ /* 0x004fe20000000000 */
[----:B------:R-:W-:Y:S01]  /*0870*/  UIADD3 UR8, UP0, UR12, 0x2, URZ ;  /* 0x000000020c087890 */ /* 0x000fe2000ff1e03f */
[----:B------:R-:W-:Y:S01]  /*0880*/  IMAD R65, R26, 0x2, R63 ;  /* 0x000000021a417824 */ /* 0x000fe200078e023f */
[----:B------:R-:W-:Y:S01]  /*0890*/  UMOV UR6, URZ ;  /* 0x0000003f00067c82 */ /* 0x000fe20008000000 */
[----:B------:R-:W-:Y:S01]  /*08a0*/  ULDC UR45, c[0x0][0x230] ;  /* 0x00008c00002d7ab9 */ /* 0x000fe20000000800 */
[----:B0-----:R-:W-:-:S05]  /*08b0*/  VIADD R4, R36, 0xf ;  /* 0x0000000f24047836 */ /* 0x001fca0000000000 */
[----:B------:R-:W-:Y:S01]  /*08c0*/  IABS R8, R4 ;  /* 0x0000000400087213 */ /* 0x000fe20000000000 */
[----:B-1----:R-:W-:-:S04]  /*08d0*/  IMAD.MOV R2, RZ, RZ, -R3 ;  /* 0x000000ffff027224 */ /* 0x002fc800078e0a03 */
[----:B------:R-:W-:Y:S02]  /*08e0*/  IMAD R9, R2, R7, RZ ;  /* 0x0000000702097224 */ /* 0x000fe400078e02ff */
[----:B------:R-:W-:-:S04]  /*08f0*/  IMAD.MOV.U32 R2, RZ, RZ, RZ ;  /* 0x000000ffff027224 */ /* 0x000fc800078e00ff */
[----:B------:R-:W-:Y:S02]  /*0900*/  IMAD.HI.U32 R2, R3, R9, R2 ;  /* 0x0000000903027227 */ /* 0x000fe400078e0002 */
[----:B------:R-:W0:Y:S02]  /*0910*/  F2I.FTZ.U32.TRUNC.NTZ R3, R6 ;  /* 0x0000000600037305 */ /* 0x000e24000021f000 */
[----:B------:R-:W-:Y:S02]  /*0920*/  VIADD R9, R36, 0xe ;  /* 0x0000000e24097836 */ /* 0x000fe40000000000 */
[----:B------:R-:W-:-:S03]  /*0930*/  IMAD.HI.U32 R2, R2, R0, RZ ;  /* 0x0000000002027227 */ /* 0x000fc600078e00ff */
[----:B------:R-:W-:Y:S01]  /*0940*/  ISETP.GE.AND P3, PT, R9, RZ, PT ;  /* 0x000000ff0900720c */ /* 0x000fe20003f66270 */
[----:B------:R-:W-:-:S04]  /*0950*/  IMAD.MOV R2, RZ, RZ, -R2 ;  /* 0x000000ffff027224 */ /* 0x000fc800078e0a02 */
[----:B------:R-:W-:Y:S02]  /*0960*/  IMAD R0, R7, R2, R0 ;  /* 0x0000000207007224 */ /* 0x000fe400078e0200 */
[----:B0-----:R-:W-:-:S03]  /*0970*/  IMAD.MOV R2, RZ, RZ, -R3 ;  /* 0x000000ffff027224 */ /* 0x001fc600078e0a03 */
[----:B------:R-:W-:Y:S01]  /*0980*/  ISETP.GT.U32.AND P0, PT, R7, R0, PT ;  /* 0x000000000700720c */ /* 0x000fe20003f04070 */
[----:B------:R-:W-:Y:S02]  /*0990*/  IMAD R5, R2, R21, RZ ;  /* 0x0000001502057224 */ /* 0x000fe400078e02ff */
[----:B------:R-:W-:-:S04]  /*09a0*/  IMAD.MOV.U32 R2, RZ, RZ, RZ ;  /* 0x000000ffff027224 */ /* 0x000fc800078e00ff */
[----:B------:R-:W-:-:S04]  /*09b0*/  IMAD.HI.U32 R2, R3, R5, R2 ;  /* 0x0000000503027227 */ /* 0x000fc800078e0002 */
[----:B------:R-:W-:Y:S01]  /*09c0*/  IMAD.MOV.U32 R5, RZ, RZ, R8 ;  /* 0x000000ffff057224 */ /* 0x000fe200078e0008 */
[----:B------:R-:W-:Y:S01]  /*09d0*/  IABS R8, R9 ;  /* 0x0000000900087213 */ /* 0x000fe20000000000 */
[----:B------:R-:W-:Y:S01]  /*09e0*/  @!P0 IMAD.IADD R0, R0, 0x1, -R7 ;  /* 0x0000000100008824 */ /* 0x000fe200078e0a07 */
[----:B------:R-:W-:Y:S01]  /*09f0*/  IABS R9, R10 ;  /* 0x0000000a00097213 */ /* 0x000fe20000000000 */
[----:B------:R-:W-:-:S03]  /*0a00*/  IMAD.HI.U32 R3, R2, R5, RZ ;  /* 0x0000000502037227 */ /* 0x000fc600078e00ff */
[----:B------:R-:W-:Y:S01]  /*0a10*/  ISETP.GT.U32.AND P0, PT, R7, R0, PT ;  /* 0x000000000700720c */ /* 0x000fe20003f04070 */
[----:B------:R-:W-:-:S04]  /*0a20*/  IMAD.MOV R6, RZ, RZ, -R3 ;  /* 0x000000ffff067224 */ /* 0x000fc800078e0a03 */
[----:B------:R-:W-:Y:S02]  /*0a30*/  IMAD R3, R21, R6, R5 ;  /* 0x0000000615037224 */ /* 0x000fe400078e0205 */
[----:B------:R-:W-:-:S03]  /*0a40*/  IMAD.HI.U32 R5, R2, R8, RZ ;  /* 0x0000000802057227 */ /* 0x000fc600078e00ff */
[----:B------:R-:W-:Y:S01]  /*0a50*/  ISETP.GT.U32.AND P4, PT, R21, R3, PT ;  /* 0x000000031500720c */ /* 0x000fe20003f84070 */
[----:B------:R-:W-:Y:S02]  /*0a60*/  IMAD.MOV R5, RZ, RZ, -R5 ;  /* 0x000000ffff057224 */ /* 0x000fe400078e0a05 */
[----:B------:R-:W-:Y:S01]  /*0a70*/  @!P0 IMAD.IADD R0, R0, 0x1, -R7 ;  /* 0x0000000100008824 */ /* 0x000fe200078e0a07 */
[----:B------:R-:W-:Y:S01]  /*0a80*/  ISETP.GE.AND P0, PT, R4, RZ, PT ;  /* 0x000000ff0400720c */ /* 0x000fe20003f06270 */
[C---:B------:R-:W-:Y:S02]  /*0a90*/  VIADD R4, R36.reuse, 0xd ;  /* 0x0000000d24047836 */ /* 0x040fe40000000000 */
[----:B------:R-:W-:Y:S02]  /*0aa0*/  VIADD R6, R36, 0xc ;  /* 0x0000000c24067836 */ /* 0x000fe40000000000 */
[----:B------:R-:W-:Y:S01]  /*0ab0*/  @!P2 IMAD.MOV R0, RZ, RZ, -R0 ;  /* 0x000000ffff00a224 */ /* 0x000fe200078e0a00 */
[----:B------:R-:W-:-:S02]  /*0ac0*/  IABS R7, R4 ;  /* 0x0000000400077213 */ /* 0x000fc40000000000 */
[----:B------:R-:W-:Y:S01]  /*0ad0*/  ISETP.GE.AND P6, PT, R4, RZ, PT ;  /* 0x000000ff0400720c */ /* 0x000fe20003fc6270 */
[----:B------:R-:W-:Y:S01]  /*0ae0*/  @!P4 IMAD.IADD R3, R3, 0x1, -R21 ;  /* 0x000000010303c824 */ /* 0x000fe200078e0a15 */
[----:B------:R-:W-:Y:S01]  /*0af0*/  ISETP.GE.AND P4, PT, R6, RZ, PT ;  /* 0x000000ff0600720c */ /* 0x000fe20003f86270 */
[C---:B------:R-:W-:Y:S01]  /*0b00*/  IMAD R4, R21.reuse, R5, R8 ;  /* 0x0000000515047224 */ /* 0x040fe200078e0208 */
[----:B------:R-:W-:Y:S01]  /*0b10*/  IABS R8, R6 ;  /* 0x0000000600087213 */ /* 0x000fe20000000000 */
[----:B------:R-:W-:Y:S01]  /*0b20*/  IMAD.HI.U32 R5, R2, R7, RZ ;  /* 0x0000000702057227 */ /* 0x000fe200078e00ff */
[C---:B------:R-:W-:Y:S02]  /*0b30*/  ISETP.GT.U32.AND P5, PT, R21.reuse, R3, PT ;  /* 0x000000031500720c */ /* 0x040fe40003fa4070 */
[----:B------:R-:W-:Y:S01]  /*0b40*/  @!P1 LOP3.LUT R0, RZ, R22, RZ, 0x33, !PT ;  /* 0x00000016ff009212 */ /* 0x000fe200078e33ff */
[----:B------:R-:W-:Y:S01]  /*0b50*/  IMAD.MOV R6, RZ, RZ, -R5 ;  /* 0x000000ffff067224 */ /* 0x000fe200078e0a05 */
[----:B------:R-:W-:-:S02]  /*0b60*/  ISETP.GT.U32.AND P1, PT, R21, R4, PT ;  /* 0x000000041500720c */ /* 0x000fc40003f24070 */
[----:B------:R-:W-:Y:S01]  /*0b70*/  ISETP.GE.AND P2, PT, R10, RZ, PT ;  /* 0x000000ff0a00720c */ /* 0x000fe20003f46270 */
[----:B------:R-:W-:Y:S01]  /*0b80*/  IMAD R5, R21, R6, R7 ;  /* 0x0000000615057224 */ /* 0x000fe200078e0207 */
[----:B------:R-:W-:Y:S01]  /*0b90*/  IABS R22, R32 ;  /* 0x0000002000167213 */ /* 0x000fe20000000000 */
[----:B------:R-:W-:-:S04]  /*0ba0*/  IMAD.HI.U32 R6, R2, R8, RZ ;  /* 0x0000000802067227 */ /* 0x000fc800078e00ff */
[----:B------:R-:W-:Y:S01]  /*0bb0*/  @!P5 IMAD.IADD R3, R3, 0x1, -R21 ;  /* 0x000000010303d824 */ /* 0x000fe200078e0a15 */
[----:B------:R-:W-:Y:S01]  /*0bc0*/  ISETP.GT.U32.AND P5, PT, R21, R5, PT ;  /* 0x000000051500720c */ /* 0x000fe20003fa4070 */
[----:B------:R-:W-:-:S04]  /*0bd0*/  IMAD.HI.U32 R7, R2, R9, RZ ;  /* 0x0000000902077227 */ /* 0x000fc800078e00ff */
[----:B------:R-:W-:Y:S02]  /*0be0*/  @!P1 IMAD.IADD R4, R4, 0x1, -R21 ;  /* 0x0000000104049824 */ /* 0x000fe400078e0a15 */
[----:B------:R-:W-:Y:S02]  /*0bf0*/  IMAD.MOV R6, RZ, RZ, -R6 ;  /* 0x000000ffff067224 */ /* 0x000fe400078e0a06 */
[----:B------:R-:W-:Y:S01]  /*0c00*/  IMAD.MOV R10, RZ, RZ, -R7 ;  /* 0x000000ffff0a7224 */ /* 0x000fe200078e0a07 */
[C---:B------:R-:W-:Y:S01]  /*0c10*/  ISETP.GT.U32.AND P1, PT, R21.reuse, R4, PT ;  /* 0x000000041500720c */ /* 0x040fe20003f24070 */
[----:B------:R-:W-:Y:S02]  /*0c20*/  IMAD R6, R21, R6, R8 ;  /* 0x0000000615067224 */ /* 0x000fe400078e0208 */
[----:B------:R-:W-:Y:S02]  /*0c30*/  @!P5 IMAD.IADD R5, R5, 0x1, -R21 ;  /* 0x000000010505d824 */ /* 0x000fe400078e0a15 */
[----:B------:R-:W-:-:S02]  /*0c40*/  IMAD R8, R21, R10, R9 ;  /* 0x0000000a15087224 */ /* 0x000fc400078e0209 */
[----:B------:R-:W-:Y:S01]  /*0c50*/  VIADD R9, R36, 0x9 ;  /* 0x0000000924097836 */ /* 0x000fe20000000000 */
[----:B------:R-:W-:Y:S01]  /*0c60*/  ISETP.GT.U32.AND P5, PT, R21, R5, PT ;  /* 0x000000051500720c */ /* 0x000fe20003fa4070 */
[----:B------:R-:W-:-:S04]  /*0c70*/  IMAD.HI.U32 R7, R2, R11, RZ ;  /* 0x0000000b02077227 */ /* 0x000fc800078e00ff */
[----:B------:R-:W-:Y:S01]  /*0c80*/  @!P1 IMAD.IADD R4, R4, 0x1, -R21 ;  /* 0x0000000104049824 */ /* 0x000fe200078e0a15 */
[----:B------:R-:W-:Y:S01]  /*0c90*/  ISETP.GE.AND P1, PT, R9, RZ, PT ;  /* 0x000000ff0900720c */ /* 0x000fe20003f26270 */
[----:B------:R-:W-:Y:S01]  /*0ca0*/  IMAD.MOV R10, RZ, RZ, -R7 ;  /* 0x000000ffff0a7224 */ /* 0x000fe200078e0a07 */
[----:B------:R-:W-:Y:S01]  /*0cb0*/  IABS R9, R9 ;  /* 0x0000000900097213 */ /* 0x000fe20000000000 */
[----:B------:R-:W-:Y:S01]  /*0cc0*/  @!P0 IMAD.MOV R3, RZ, RZ, -R3 ;  /* 0x000000ffff038224 */ /* 0x000fe200078e0a03 */
[----:B------:R-:W-:Y:S01]  /*0cd0*/  ISETP.GE.AND P0, PT, R12, RZ, PT ;  /* 0x000000ff0c00720c */ /* 0x000fe20003f06270 */
[----:B------:R-:W-:Y:S02]  /*0ce0*/  IMAD R10, R21, R10, R11 ;  /* 0x0000000a150a7224 */ /* 0x000fe400078e020b */
[----:B------:R-:W-:Y:S02]  /*0cf0*/  IMAD.MOV.U32 R11, RZ, RZ, R9 ;  /* 0x000000ffff0b7224 */ /* 0x000fe400078e0009 */
[----:B------:R-:W-:Y:S01]  /*0d00*/  @!P5 IMAD.IADD R5, R5, 0x1, -R21 ;  /* 0x000000010505d824 */ /* 0x000fe200078e0a15 */
[----:B------:R-:W-:Y:S01]  /*0d10*/  ISETP.GT.U32.AND P5, PT, R21, R6, PT ;  /* 0x000000061500720c */ /* 0x000fe20003fa4070 */
[----:B------:R-:W-:-:S04]  /*0d20*/  IMAD.HI.U32 R7, R2, R11, RZ ;  /* 0x0000000b02077227 */ /* 0x000fc800078e00ff */
[----:B------:R-:W-:Y:S02]  /*0d30*/  IMAD.MOV R12, RZ, RZ, -R7 ;  /* 0x000000ffff0c7224 */ /* 0x000fe400078e0a07 */
[----:B------:R-:W-:-:S04]  /*0d40*/  IMAD.HI.U32 R7, R2, R15, RZ ;  /* 0x0000000f02077227 */ /* 0x000fc800078e00ff */
[----:B------:R-:W-:Y:S02]  /*0d50*/  IMAD.MOV R16, RZ, RZ, -R7 ;  /* 0x000000ffff107224 */ /* 0x000fe400078e0a07 */
[----:B------:R-:W-:Y:S02]  /*0d60*/  IMAD.MOV.U32 R7, RZ, RZ, R4 ;  /* 0x000000ffff077224 */ /* 0x000fe400078e0004 */
[----:B------:R-:W-:Y:S01]  /*0d70*/  @!P5 IMAD.IADD R6, R6, 0x1, -R21 ;  /* 0x000000010606d824 */ /* 0x000fe200078e0a15 */
[C---:B------:R-:W-:Y:S01]  /*0d80*/  ISETP.GT.U32.AND P5, PT, R21.reuse, R8, PT ;  /* 0x000000081500720c */ /* 0x040fe20003fa4070 */
[----:B------:R-:W-:Y:S02]  /*0d90*/  @!P3 IMAD.MOV R7, RZ, RZ, -R7 ;  /* 0x000000ffff07b224 */ /* 0x000fe400078e0a07 */
[----:B------:R-:W-:Y:S01]  /*0da0*/  IMAD.HI.U32 R9, R2, R13, RZ ;  /* 0x0000000d02097227 */ /* 0x000fe200078e00ff */
[----:B------:R-:W-:-:S03]  /*0db0*/  ISETP.GT.U32.AND P3, PT, R21, R6, PT ;  /* 0x000000061500720c */ /* 0x000fc60003f64070 */
[----:B------:R-:W-:Y:S02]  /*0dc0*/  IMAD.MOV R14, RZ, RZ, -R9 ;  /* 0x000000ffff0e7224 */ /* 0x000fe400078e0a09 */
[----:B------:R-:W-:Y:S02]  /*0dd0*/  IMAD.MOV.U32 R9, RZ, RZ, R5 ;  /* 0x000000ffff097224 */ /* 0x000fe400078e0005 */
[C---:B------:R-:W-:Y:S02]  /*0de0*/  IMAD R11, R21.reuse, R12, R11 ;  /* 0x0000000c150b7224 */ /* 0x040fe400078e020b */
[----:B------:R-:W-:Y:S01]  /*0df0*/  @!P6 IMAD.MOV R9, RZ, RZ, -R9 ;  /* 0x000000ffff09e224 */ /* 0x000fe200078e0a09 */
[C---:B------:R-:W-:Y:S01]  /*0e00*/  ISETP.GT.U32.AND P6, PT, R21.reuse, R10, PT ;  /* 0x0000000a1500720c */ /* 0x040fe20003fc4070 */
[C---:B------:R-:W-:Y:S02]  /*0e10*/  IMAD R12, R21.reuse, R14, R13 ;  /* 0x0000000e150c7224 */ /* 0x040fe400078e020d */
[--C-:B------:R-:W-:Y:S01]  /*0e20*/  @!P3 IMAD.IADD R6, R6, 0x1, -R21.reuse ;  /* 0x000000010606b824 */ /* 0x100fe200078e0a15 */
[C---:B------:R-:W-:Y:S01]  /*0e30*/  ISETP.GT.U32.AND P3, PT, R21.reuse, R11, PT ;  /* 0x0000000b1500720c */ /* 0x040fe20003f64070 */
[----:B------:R-:W-:Y:S01]  /*0e40*/  @!P5 IMAD.IADD R8, R8, 0x1, -R21 ;  /* 0x000000010808d824 */ /* 0x000fe200078e0a15 */
[----:B------:R-:W-:Y:S01]  /*0e50*/  ISETP.GT.U32.AND P5, PT, R21, R12, PT ;  /* 0x0000000c1500720c */ /* 0x000fe20003fa4070 */
[----:B------:R-:W-:-:S04]  /*0e60*/  IMAD.HI.U32 R13, R2, R17, RZ ;  /* 0x00000011020d7227 */ /* 0x000fc800078e00ff */
[----:B------:R-:W-:Y:S02]  /*0e70*/  @!P4 IMAD.MOV R6, RZ, RZ, -R6 ;  /* 0x000000ffff06c224 */ /* 0x000fe400078e0a06 */
[----:B------:R-:W-:Y:S01]  /*0e80*/  @!P6 IMAD.IADD R10, R10, 0x1, -R21 ;  /* 0x000000010a0ae824 */ /* 0x000fe200078e0a15 */
[C---:B------:R-:W-:Y:S01]  /*0e90*/  ISETP.GT.U32.AND P6, PT, R21.reuse, R8, PT ;  /* 0x000000081500720c */ /* 0x040fe20003fc4070 */
[----:B------:R-:W-:Y:S02]  /*0ea0*/  IMAD R4, R21, R16, R15 ;  /* 0x0000001015047224 */ /* 0x000fe400078e020f */
[----:B------:R-:W-:Y:S01]  /*0eb0*/  @!P3 IMAD.IADD R11, R11, 0x1, -R21 ;  /* 0x000000010b0bb824 */ /* 0x000fe200078e0a15 */
[----:B------:R-:W-:Y:S01]  /*0ec0*/  ISETP.GT.U32.AND P3, PT, R21, R10, PT ;  /* 0x0000000a1500720c */ /* 0x000fe20003f64070 */
[----:B------:R-:W-:-:S03]  /*0ed0*/  IMAD.HI.U32 R14, R2, R18, RZ ;  /* 0x00000012020e7227 */ /* 0x000fc600078e00ff */
[C---:B------:R-:W-:Y:S01]  /*0ee0*/  ISETP.GT.U32.AND P4, PT, R21.reuse, R11, PT ;  /* 0x0000000b1500720c */ /* 0x040fe20003f84070 */
[----:B------:R-:W-:Y:S02]  /*0ef0*/  IMAD.MOV R16, RZ, RZ, -R13 ;  /* 0x000000ffff107224 */ /* 0x000fe400078e0a0d */
[----:B------:R-:W-:Y:S02]  /*0f00*/  IMAD.MOV R14, RZ, RZ, -R14 ;  /* 0x000000ffff0e7224 */ /* 0x000fe400078e0a0e */
[C---:B------:R-:W-:Y:S01]  /*0f10*/  IMAD R5, R21.reuse, R16, R17 ;  /* 0x0000001015057224 */ /* 0x040fe200078e0211 */
[----:B------:R-:W-:Y:S01]  /*0f20*/  IABS R16, R29 ;  /* 0x0000001d00107213 */ /* 0x000fe20000000000 */
[--C-:B------:R-:W-:Y:S02]  /*0f30*/  @!P5 IMAD.IADD R12, R12, 0x1, -R21.reuse ;  /* 0x000000010c0cd824 */ /* 0x100fe400078e0a15 */
[C---:B------:R-:W-:Y:S01]  /*0f40*/  IMAD R14, R21.reuse, R14, R18 ;  /* 0x0000000e150e7224 */ /* 0x040fe200078e0212 */
[----:B------:R-:W-:Y:S01]  /*0f50*/  IABS R18, R30 ;  /* 0x0000001e00127213 */ /* 0x000fe20000000000 */
[--C-:B------:R-:W-:Y:S01]  /*0f60*/  @!P3 IMAD.IADD R10, R10, 0x1, -R21.reuse ;  /* 0x000000010a0ab824 */ /* 0x100fe200078e0a15 */
[----:B------:R-:W-:Y:S01]  /*0f70*/  ISETP.GT.U32.AND P3, PT, R21, R5, PT ;  /* 0x000000051500720c */ /* 0x000fe20003f64070 */
[----:B------:R-:W-:Y:S01]  /*0f80*/  @!P4 IMAD.IADD R11, R11, 0x1, -R21 ;  /* 0x000000010b0bc824 */ /* 0x000fe200078e0a15 */
[C---:B------:R-:W-:Y:S01]  /*0f90*/  ISETP.GT.U32.AND P5, PT, R21.reuse, R12, PT ;  /* 0x0000000c1500720c */ /* 0x040fe20003fa4070 */
[----:B------:R-:W-:Y:S01]  /*0fa0*/  IMAD.HI.U32 R13, R2, R16, RZ ;  /* 0x00000010020d7227 */ /* 0x000fe200078e00ff */
[----:B------:R-:W-:-:S03]  /*0fb0*/  ISETP.GT.U32.AND P4, PT, R21, R14, PT ;  /* 0x0000000e1500720c */ /* 0x000fc60003f84070 */
[----:B------:R-:W-:Y:S01]  /*0fc0*/  @!P6 IMAD.IADD R8, R8, 0x1, -R21 ;  /* 0x000000010808e824 */ /* 0x000fe200078e0a15 */
[----:B------:R-:W-:Y:S01]  /*0fd0*/  ISETP.GT.U32.AND P6, PT, R21, R4, PT ;  /* 0x000000041500720c */ /* 0x000fe20003fc4070 */
[----:B------:R-:W-:Y:S02]  /*0fe0*/  IMAD.MOV R13, RZ, RZ, -R13 ;  /* 0x000000ffff0d7224 */ /* 0x000fe400078e0a0d */
[----:B------:R-:W-:-:S04]  /*0ff0*/  IMAD.HI.U32 R15, R2, R19, RZ ;  /* 0x00000013020f7227 */ /* 0x000fc800078e00ff */
[----:B------:R-:W-:Y:S02]  /*1000*/  IMAD R16, R21, R13, R16 ;  /* 0x0000000d15107224 */ /* 0x000fe400078e0210 */
[--C-:B------:R-:W-:Y:S02]  /*1010*/  @!P3 IMAD.IADD R5, R5, 0x1, -R21.reuse ;  /* 0x000000010505b824 */ /* 0x100fe400078e0a15 */
[--C-:B------:R-:W-:Y:S01]  /*1020*/  @!P5 IMAD.IADD R12, R12, 0x1, -R21.reuse ;  /* 0x000000010c0cd824 */ /* 0x100fe200078e0a15 */
[C---:B------:R-:W-:Y:S01]  /*1030*/  ISETP.GT.U32.AND P5, PT, R21.reuse, R16, PT ;  /* 0x000000101500720c */ /* 0x040fe20003fa4070 */
[----:B------:R-:W-:Y:S01]  /*1040*/  @!P4 IMAD.IADD R14, R14, 0x1, -R21 ;  /* 0x000000010e0ec824 */ /* 0x000fe200078e0a15 */
[----:B------:R-:W-:Y:S01]  /*1050*/  ISETP.GT.U32.AND P4, PT, R21, R5, PT ;  /* 0x000000051500720c */ /* 0x000fe20003f84070 */
[----:B------:R-:W-:-:S04]  /*1060*/  IMAD.HI.U32 R13, R2, R18, RZ ;  /* 0x00000012020d7227 */ /* 0x000fc800078e00ff */
[----:B------:R-:W-:-:S04]  /*1070*/  IMAD.HI.U32 R17, R2, R22, RZ ;  /* 0x0000001602117227 */ /* 0x000fc800078e00ff */
[----:B------:R-:W-:Y:S01]  /*1080*/  @!P6 IMAD.IADD R4, R4, 0x1, -R21 ;  /* 0x000000010404e824 */ /* 0x000fe200078e0a15 */
[----:B------:R-:W-:Y:S01]  /*1090*/  ISETP.GE.AND P6, PT, R20, RZ, PT ;  /* 0x000000ff1400720c */ /* 0x000fe20003fc6270 */
[----:B------:R-:W-:Y:S02]  /*10a0*/  IMAD.MOV R13, RZ, RZ, -R13 ;  /* 0x000000ffff0d7224 */ /* 0x000fe400078e0a0d */
[----:B------:R-:W-:Y:S01]  /*10b0*/  IMAD.MOV R20, RZ, RZ, -R15 ;  /* 0x000000ffff147224 */ /* 0x000fe200078e0a0f */
[C---:B------:R-:W-:Y:S01]  /*10c0*/  ISETP.GT.U32.AND P3, PT, R21.reuse, R4, PT ;  /* 0x000000041500720c */ /* 0x040fe20003f64070 */
[----:B------:R-:W-:Y:S02]  /*10d0*/  IMAD.MOV R15, RZ, RZ, -R17 ;  /* 0x000000ffff0f7224 */ /* 0x000fe400078e0a11 */
[C---:B------:R-:W-:Y:S02]  /*10e0*/  IMAD R17, R21.reuse, R13, R18 ;  /* 0x0000000d15117224 */ /* 0x040fe400078e0212 */
[----:B------:R-:W-:-:S02]  /*10f0*/  IMAD R18, R21, R20, R19 ;  /* 0x0000001415127224 */ /* 0x000fc400078e0213 */
[----:B------:R-:W-:Y:S02]  /*1100*/  IMAD.MOV.U32 R20, RZ, RZ, R24 ;  /* 0x000000ffff147224 */ /* 0x000fe400078e0018 */
[--C-:B------:R-:W-:Y:S01]  /*1110*/  @!P5 IMAD.IADD R16, R16, 0x1, -R21.reuse ;  /* 0x000000011010d824 */ /* 0x100fe200078e0a15 */
[----:B------:R-:W-:Y:S01]  /*1120*/  ISETP.GT.U32.AND P5, PT, R21, R14, PT ;  /* 0x0000000e1500720c */ /* 0x000fe20003fa4070 */
[----:B------:R-:W-:Y:S01]  /*1130*/  @!P4 IMAD.IADD R5, R5, 0x1, -R21 ;  /* 0x000000010505c824 */ /* 0x000fe200078e0a15 */
[----:B------:R-:W-:Y:S01]  /*1140*/  ISETP.GT.U32.AND P4, PT, R21, R18, PT ;  /* 0x000000121500720c */ /* 0x000fe20003f84070 */
[----:B------:R-:W-:-:S04]  /*1150*/  IMAD.HI.U32 R2, R2, R20, RZ ;  /* 0x0000001402027227 */ /* 0x000fc800078e00ff */
[----:B------:R-:W-:Y:S01]  /*1160*/  @!P2 IMAD.MOV R8, RZ, RZ, -R8 ;  /* 0x000000ffff08a224 */ /* 0x000fe200078e0a08 */
[C---:B------:R-:W-:Y:S01]  /*1170*/  ISETP.GT.U32.AND P2, PT, R21.reuse, R16, PT ;  /* 0x000000101500720c */ /* 0x040fe20003f44070 */
[----:B------:R-:W-:Y:S02]  /*1180*/  IMAD.MOV R2, RZ, RZ, -R2 ;  /* 0x000000ffff027224 */ /* 0x000fe400078e0a02 */
[----:B------:R-:W-:Y:S01]  /*1190*/  IMAD R19, R21, R15, R22 ;  /* 0x0000000f15137224 */ /* 0x000fe200078e0216 */
[----:B------:R-:W-:Y:S01]  /*11a0*/  LOP3.LUT R22, R35, 0x80, RZ, 0xfc, !PT ;  /* 0x0000008023167812 */ /* 0x000fe200078efcff */
[----:B------:R-:W-:Y:S01]  /*11b0*/  @!P3 IMAD.IADD R4, R4, 0x1, -R21 ;  /* 0x000000010404b824 */ /* 0x000fe200078e0a15 */
[C---:B------:R-:W-:Y:S01]  /*11c0*/  ISETP.GT.U32.AND P3, PT, R21.reuse, R17, PT ;  /* 0x000000111500720c */ /* 0x040fe20003f64070 */
[C---:B------:R-:W-:Y:S01]  /*11d0*/  IMAD R20, R21.reuse, R2, R20 ;  /* 0x0000000215147224 */ /* 0x040fe200078e0214 */
[----:B------:R-:W-:Y:S01]  /*11e0*/  SHF.R.S32.HI R2, RZ, 0x1f, R125 ;  /* 0x0000001fff027819 */ /* 0x000fe2000001147d */
[--C-:B------:R-:W-:Y:S01]  /*11f0*/  @!P5 IMAD.IADD R14, R14, 0x1, -R21.reuse ;  /* 0x000000010e0ed824 */ /* 0x100fe200078e0a15 */
[C---:B------:R-:W-:Y:S01]  /*1200*/  ISETP.GT.U32.AND P5, PT, R21.reuse, R19, PT ;  /* 0x000000131500720c */ /* 0x040fe20003fa4070 */
[--C-:B------:R-:W-:Y:S01]  /*1210*/  @!P4 IMAD.IADD R18, R18, 0x1, -R21.reuse ;  /* 0x000000011212c824 */ /* 0x100fe200078e0a15 */
[----:B------:R-:W-:Y:S01]  /*1220*/  ISETP.GT.U32.AND P4, PT, R21, R20, PT ;  /* 0x000000141500720c */ /* 0x000fe20003f84070 */
[----:B------:R-:W-:Y:S01]  /*1230*/  @!P2 IMAD.IADD R16, R16, 0x1, -R21 ;  /* 0x000000011010a824 */ /* 0x000fe200078e0a15 */
[----:B------:R-:W-:Y:S01]  /*1240*/  ISETP.GE.AND P2, PT, R25, RZ, PT ;  /* 0x000000ff1900720c */ /* 0x000fe20003f46270 */
[----:B------:R-:W-:Y:S01]  /*1250*/  @!P1 IMAD.MOV R11, RZ, RZ, -R11 ;  /* 0x000000ffff0b9224 */ /* 0x000fe200078e0a0b */
[----:B------:R-:W-:Y:S01]  /*1260*/  ISETP.GT.U32.AND P1, PT, R21, R18, PT ;  /* 0x000000121500720c */ /* 0x000fe20003f24070 */
[----:B------:R-:W-:Y:S01]  /*1270*/  @!P0 IMAD.MOV R10, RZ, RZ, -R10 ;  /* 0x000000ffff0a8224 */ /* 0x000fe200078e0a0a */
[----:B------:R-:W-:Y:S01]  /*1280*/  LEA.HI R125, R2, R125, RZ, 0x8 ;  /* 0x0000007d027d7211 */ /* 0x000fe200078f40ff */
[--C-:B------:R-:W-:Y:S01]  /*1290*/  @!P3 IMAD.IADD R17, R17, 0x1, -R21.reuse ;  /* 0x000000011111b824 */ /* 0x100fe200078e0a15 */
[----:B------:R-:W-:Y:S01]  /*12a0*/  ISETP.GE.AND P3, PT, R27, RZ, PT ;  /* 0x000000ff1b00720c */ /* 0x000fe20003f66270 */
[----:B------:R-:W-:Y:S01]  /*12b0*/  IMAD.MOV.U32 R13, RZ, RZ, R4 ;  /* 0x000000ffff0d7224 */ /* 0x000fe200078e0004 */
[----:B------:R-:W-:Y:S01]  /*12c0*/  LOP3.LUT R4, RZ, R23, RZ, 0x33, !PT ;  /* 0x00000017ff047212 */ /* 0x000fe200078e33ff */
[--C-:B------:R-:W-:Y:S01]  /*12d0*/  @!P5 IMAD.IADD R19, R19, 0x1, -R21.reuse ;  /* 0x000000011313d824 */ /* 0x100fe200078e0a15 */
[----:B------:R-:W-:Y:S01]  /*12e0*/  ISETP.GT.U32.AND P0, PT, R21, R17, PT ;  /* 0x000000111500720c */ /* 0x000fe20003f04070 */
[----:B------:R-:W-:-:S02]  /*12f0*/  @!P4 IMAD.IADD R20, R20, 0x1, -R21 ;  /* 0x000000011414c824 */ /* 0x000fc400078e0a15 */
[----:B------:R-:W-:Y:S01]  /*1300*/  @!P2 IMAD.MOV R13, RZ, RZ, -R13 ;  /* 0x000000ffff0da224 */ /* 0x000fe200078e0a0d */
[----:B------:R-:W-:Y:S01]  /*1310*/  ISETP.GT.U32.AND P5, PT, R21, R19, PT ;  /* 0x000000131500720c */ /* 0x000fe20003fa4070 */
[----:B------:R-:W-:Y:S01]  /*1320*/  @!P6 IMAD.MOV R12, RZ, RZ, -R12 ;  /* 0x000000ffff0ce224 */ /* 0x000fe200078e0a0c */
[----:B------:R-:W-:Y:S01]  /*1330*/  ISETP.GE.AND P2, PT, R29, RZ, PT ;  /* 0x000000ff1d00720c */ /* 0x000fe20003f46270 */
[----:B------:R-:W-:Y:S01]  /*1340*/  @!P1 IMAD.IADD R18, R18, 0x1, -R21 ;  /* 0x0000000112129824 */ /* 0x000fe200078e0a15 */
[----:B------:R-:W-:Y:S01]  /*1350*/  ISETP.GT.U32.AND P4, PT, R21, R20, PT ;  /* 0x000000141500720c */ /* 0x000fe20003f84070 */
[----:B------:R-:W-:Y:S01]  /*1360*/  IMAD R2, R22, UR17, RZ ;  /* 0x0000001116027c24 */ /* 0x000fe2000f8e02ff */
[----:B------:R-:W-:Y:S01]  /*1370*/  ISETP.GE.AND P6, PT, R28, RZ, PT ;  /* 0x000000ff1c00720c */ /* 0x000fe20003fc6270 */
[----:B------:R-:W-:Y:S01]  /*1380*/  IMAD.MOV.U32 R15, RZ, RZ, R5 ;  /* 0x000000ffff0f7224 */ /* 0x000fe200078e0005 */
[----:B------:R-:W-:Y:S01]  /*1390*/  ISETP.GE.AND P1, PT, R31, RZ, PT ;  /* 0x000000ff1f00720c */ /* 0x000fe20003f26270 */
[----:B------:R-:W-:Y:S01]  /*13a0*/  IMAD R31, R26, 0x2, R65 ;  /* 0x000000021a1f7824 */ /* 0x000fe200078e0241 */
[----:B------:R-:W-:Y:S01]  /*13b0*/  SHF.R.U32.HI R29, RZ, 0x6, R34 ;  /* 0x00000006ff1d7819 */ /* 0x000fe20000011622 */
[----:B------:R-:W-:Y:S01]  /*13c0*/  @!P0 IMAD.IADD R17, R17, 0x1, -R21 ;  /* 0x0000000111118824 */ /* 0x000fe200078e0a15 */
[----:B------:R-:W-:Y:S01]  /*13d0*/  ISETP.GE.AND P0, PT, R30, RZ, PT ;  /* 0x000000ff1e00720c */ /* 0x000fe20003f06270 */
[----:B------:R-:W-:Y:S01]  /*13e0*/  IMAD R75, R26, 0x2, R31 ;  /* 0x000000021a4b7824 */ /* 0x000fe200078e021f */
[----:B------:R-:W-:Y:S01]  /*13f0*/  SGXT.U32 R29, R29, 0x1 ;  /* 0x000000011d1d781a */ /* 0x000fe20000000000 */
[----:B------:R-:W-:Y:S01]  /*1400*/  IMAD R5, R35, UR17, RZ ;  /* 0x0000001123057c24 */ /* 0x000fe2000f8e02ff */
[----:B------:R-:W-:Y:S01]  /*1410*/  USHF.L.U32 UR17, UR17, 0x8, URZ ;  /* 0x0000000811117899 */ /* 0x000fe2000800063f */
[--C-:B------:R-:W-:Y:S01]  /*1420*/  @!P5 IMAD.IADD R19, R19, 0x1, -R21.reuse ;  /* 0x000000011313d824 */ /* 0x100fe200078e0a15 */
[----:B------:R-:W-:Y:S01]  /*1430*/  ISETP.GE.AND P5, PT, R32, RZ, PT ;  /* 0x000000ff2000720c */ /* 0x000fe20003fa6270 */
[----:B------:R-:W-:Y:S01]  /*1440*/  @!P4 IMAD.IADD R20, R20, 0x1, -R21 ;  /* 0x000000011414c824 */ /* 0x000fe200078e0a15 */
[----:B------:R-:W-:Y:S01]  /*1450*/  ISETP.GE.AND P4, PT, R36, RZ, PT ;  /* 0x000000ff2400720c */ /* 0x000fe20003f86270 */
[----:B------:R-:W-:-:S02]  /*1460*/  IMAD R45, R26, 0x2, R75 ;  /* 0x000000021a2d7824 */ /* 0x000fc400078e024b */
[----:B------:R-:W-:Y:S01]  /*1470*/  @!P2 IMAD.MOV R16, RZ, RZ, -R16 ;  /* 0x000000ffff10a224 */ /* 0x000fe200078e0a10 */
[----:B------:R-:W-:Y:S01]  /*1480*/  IADD3 R89, P2, R2, UR4, RZ ;  /* 0x0000000402597c10 */ /* 0x000fe2000ff5e0ff */
[----:B------:R-:W-:Y:S01]  /*1490*/  @!P6 IMAD.MOV R14, RZ, RZ, -R14 ;  /* 0x000000ffff0ee224 */ /* 0x000fe200078e0a0e */
[----:B------:R-:W-:Y:S01]  /*14a0*/  IADD3 R91, P6, R5, UR4, RZ ;  /* 0x00000004055b7c10 */ /* 0x000fe2000ffde0ff */
[----:B------:R-:W-:Y:S01]  /*14b0*/  @!P3 IMAD.MOV R15, RZ, RZ, -R15 ;  /* 0x000000ffff0fb224 */ /* 0x000fe200078e0a0f */
[----:B------:R-:W-:Y:S01]  /*14c0*/  ULDC UR4, c[0x0][0x234] ;  /* 0x00008d0000047ab9 */ /* 0x000fe20000000800 */
[----:B------:R-:W-:Y:S01]  /*14d0*/  IMAD R77, R26, 0x2, R45 ;  /* 0x000000021a4d7824 */ /* 0x000fe200078e022d */
[----:B------:R-:W-:Y:S01]  /*14e0*/  ISETP.NE.AND P3, PT, R23, RZ, PT ;  /* 0x000000ff1700720c */ /* 0x000fe20003f65270 */
[----:B------:R-:W-:Y:S01]  /*14f0*/  IMAD R0, R0, UR4, RZ ;  /* 0x0000000400007c24 */ /* 0x000fe2000f8e02ff */
[----:B------:R-:W-:Y:S01]  /*1500*/  LEA.HI.X.SX32 R74, R2, UR5, 0x1, P2 ;  /* 0x00000005024a7c11 */ /* 0x000fe200090f0eff */
[----:B------:R-:W-:Y:S01]  /*1510*/  IMAD.SHL.U32 R2, R34, 0x10, RZ ;  /* 0x0000001022027824 */ /* 0x000fe200078e00ff */
[----:B------:R-:W-:Y:S01]  /*1520*/  LEA.HI.X.SX32 R30, R5, UR5, 0x1, P6 ;  /* 0x00000005051e7c11 */ /* 0x000fe2000b0f0eff */
[----:B------:R-:W-:Y:S01]  /*1530*/  IMAD R79, R26, 0x2, R77 ;  /* 0x000000021a4f7824 */ /* 0x000fe200078e024d */
[C---:B------:R-:W-:Y:S01]  /*1540*/  SEL R3, R4.reuse, R3, !P3 ;  /* 0x0000000304037207 */ /* 0x040fe20005800000 */
[----:B------:R-:W-:Y:S01]  /*1550*/  @!P1 IMAD.MOV R18, RZ, RZ, -R18 ;  /* 0x000000ffff129224 */ /* 0x000fe200078e0a12 */
[----:B------:R-:W-:Y:S01]  /*1560*/  ULDC.64 UR4, c[0x0][0x210] ;  /* 0x0000840000047ab9 */ /* 0x000fe20000000a00 */
[----:B------:R-:W-:Y:S01]  /*1570*/  @!P0 IMAD.MOV R17, RZ, RZ, -R17 ;  /* 0x000000ffff118224 */ /* 0x000fe200078e0a11 */
[----:B------:R-:W-:Y:S01]  /*1580*/  SEL R7, R4, R7, !P3 ;  /* 0x0000000704077207 */ /* 0x000fe20005800000 */
[----:B------:R-:W-:Y:S01]  /*1590*/  IMAD R111, R26, 0x2, R79 ;  /* 0x000000021a6f7824 */ /* 0x000fe200078e024f */
[----:B------:R-:W-:Y:S01]  /*15a0*/  LOP3.LUT R2, R2, 0x70, RZ, 0xc0, !PT ;  /* 0x0000007002027812 */ /* 0x000fe200078ec0ff */
[----:B------:R-:W-:Y:S01]  /*15b0*/  @!P5 IMAD.MOV R19, RZ, RZ, -R19 ;  /* 0x000000ffff13d224 */ /* 0x000fe200078e0a13 */
[----:B------:R-:W-:Y:S01]  /*15c0*/  IADD3 R25, P0, R0, UR4, RZ ;  /* 0x0000000400197c10 */ /* 0x000fe2000ff1e0ff */
[----:B------:R-:W-:Y:S01]  /*15d0*/  ULDC UR4, c[0x0][0x240] ;  /* 0x0000900000047ab9 */ /* 0x000fe20000000800 */
[C---:B------:R-:W-:Y:S01]  /*15e0*/  SEL R9, R4.reuse, R9, !P3 ;  /* 0x0000000904097207 */ /* 0x040fe20005800000 */
[----:B------:R-:W-:Y:S01]  /*15f0*/  @!P4 IMAD.MOV R20, RZ, RZ, -R20 ;  /* 0x000000ffff14c224 */ /* 0x000fe200078e0a14 */
[C---:B------:R-:W-:Y:S01]  /*1600*/  SEL R11, R4.reuse, R11, !P3 ;  /* 0x0000000b040b7207 */ /* 0x040fe20005800000 */
[----:B------:R-:W-:Y:S01]  /*1610*/  IMAD R3, R3, UR4, RZ ;  /* 0x0000000403037c24 */ /* 0x000fe2000f8e02ff */
[C---:B------:R-:W-:Y:S01]  /*1620*/  SEL R18, R4.reuse, R18, !P3 ;  /* 0x0000001204127207 */ /* 0x040fe20005800000 */
[----:B------:R-:W-:Y:S01]  /*1630*/  IMAD R7, R7, UR4, RZ ;  /* 0x0000000407077c24 */ /* 0x000fe2000f8e02ff */
[----:B------:R-:W-:Y:S01]  /*1640*/  SEL R15, R4, R15, !P3 ;  /* 0x0000000f040f7207 */ /* 0x000fe20005800000 */
[----:B------:R-:W-:Y:S01]  /*1650*/  IMAD R113, R26, 0x2, R111 ;  /* 0x000000021a717824 */ /* 0x000fe200078e026f */
[C---:B------:R-:W-:Y:S01]  /*1660*/  SEL R6, R4.reuse, R6, !P3 ;  /* 0x0000000604067207 */ /* 0x040fe20005800000 */
[----:B------:R-:W-:Y:S01]  /*1670*/  IMAD R2, R33, 0x80, R2 ;  /* 0x0000008021027824 */ /* 0x000fe200078e0202 */
[C---:B------:R-:W-:Y:S01]  /*1680*/  SEL R8, R4.reuse, R8, !P3 ;  /* 0x0000000804087207 */ /* 0x040fe20005800000 */
[----:B------:R-:W-:Y:S01]  /*1690*/  IMAD R9, R9, UR4, RZ ;  /* 0x0000000409097c24 */ /* 0x000fe2000f8e02ff */
[C---:B------:R-:W-:Y:S01]  /*16a0*/  SEL R10, R4.reuse, R10, !P3 ;  /* 0x0000000a040a7207 */ /* 0x040fe20005800000 */
[----:B------:R-:W-:Y:S01]  /*16b0*/  IMAD R52, R11, UR4, RZ ;  /* 0x000000040b347c24 */ /* 0x000fe2000f8e02ff */
[----:B------:R-:W-:Y:S01]  /*16c0*/  SEL R12, R4, R12, !P3 ;  /* 0x0000000c040c7207 */ /* 0x000fe20005800000 */
[----:B------:R-:W-:Y:S01]  /*16d0*/  IMAD R83, R18, UR4, RZ ;  /* 0x0000000412537c24 */ /* 0x000fe2000f8e02ff */
[C---:B------:R-:W-:Y:S01]  /*16e0*/  SEL R13, R4.reuse, R13, !P3 ;  /* 0x0000000d040d7207 */ /* 0x040fe20005800000 */
[----:B------:R-:W-:Y:S01]  /*16f0*/  IMAD R64, R15, UR4, RZ ;  /* 0x000000040f407c24 */ /* 0x000fe2000f8e02ff */
[----:B------:R-:W-:Y:S01]  /*1700*/  SEL R14, R4, R14, !P3 ;  /* 0x0000000e040e7207 */ /* 0x000fe20005800000 */
[----:B------:R-:W-:Y:S01]  /*1710*/  IMAD R115, R26, 0x2, R113 ;  /* 0x000000021a737824 */ /* 0x000fe200078e0271 */
[----:B------:R-:W-:Y:S01]  /*1720*/  SEL R16, R4, R16, !P3 ;  /* 0x0000001004107207 */ /* 0x000fe20005800000 */
[----:B------:R-:W-:Y:S01]  /*1730*/  IMAD R6, R6, UR4, RZ ;  /* 0x0000000406067c24 */ /* 0x000fe2000f8e02ff */
[----:B------:R-:W-:Y:S01]  /*1740*/  SEL R17, R4, R17, !P3 ;  /* 0x0000001104117207 */ /* 0x000fe20005800000 */
[----:B------:R-:W-:Y:S01]  /*1750*/  IMAD R8, R8, UR4, RZ ;  /* 0x0000000408087c24 */ /* 0x000fe2000f8e02ff */
[----:B------:R-:W-:Y:S01]  /*1760*/  SEL R19, R4, R19, !P3 ;  /* 0x0000001304137207 */ /* 0x000fe20005800000 */
[----:B------:R-:W-:Y:S01]  /*1770*/  IMAD R10, R10, UR4, RZ ;  /* 0x000000040a0a7c24 */ /* 0x000fe2000f8e02ff */
[----:B------:R-:W-:Y:S01]  /*1780*/  SEL R4, R4, R20, !P3 ;  /* 0x0000001404047207 */ /* 0x000fe20005800000 */
[----:B------:R-:W-:Y:S01]  /*1790*/  IMAD R119, R26, 0x2, R115 ;  /* 0x000000021a777824 */ /* 0x000fe200078e0273 */
[----:B------:R-:W-:Y:S01]  /*17a0*/  SHF.R.S32.HI R11, RZ, 0x1f, R3 ;  /* 0x0000001fff0b7819 */ /* 0x000fe20000011403 */
[----:B------:R-:W-:Y:S01]  /*17b0*/  IMAD R60, R13, UR4, RZ ;  /* 0x000000040d3c7c24 */ /* 0x000fe2000f8e02ff */
[C---:B------:R-:W-:Y:S01]  /*17c0*/  IADD3 R18, P4, R3.reuse, R89, RZ ;  /* 0x0000005903127210 */ /* 0x040fe20007f9e0ff */
[----:B------:R-:W-:Y:S01]  /*17d0*/  IMAD R27, R4, UR4, RZ ;  /* 0x00000004041b7c24 */ /* 0x000fe2000f8e02ff */
[----:B------:R-:W-:Y:S01]  /*17e0*/  LEA.HI.X.SX32 R24, R0, UR5, 0x1, P0 ;  /* 0x0000000500187c11 */ /* 0x000fe200080f0eff */
[----:B------:R-:W-:Y:S01]  /*17f0*/  IMAD R121, R26, 0x2, R119 ;  /* 0x000000021a797824 */ /* 0x000fe200078e0277 */
[----:B------:R-:W-:Y:S01]  /*1800*/  IADD3 R20, P5, R3, R91, RZ ;  /* 0x0000005b03147210 */ /* 0x000fe20007fbe0ff */
[----:B------:R-:W-:Y:S01]  /*1810*/  IMAD R12, R12, UR4, RZ ;  /* 0x000000040c0c7c24 */ /* 0x000fe2000f8e02ff */
[----:B------:R-:W-:Y:S01]  /*1820*/  SHF.R.S32.HI R15, RZ, 0x1f, R7 ;  /* 0x0000001fff0f7819 */ /* 0x000fe20000011407 */
[----:B------:R-:W-:Y:S01]  /*1830*/  IMAD R67, R14, UR4, RZ ;  /* 0x000000040e437c24 */ /* 0x000fe2000f8e02ff */
[C---:B------:R-:W-:Y:S01]  /*1840*/  IADD3 R22, P3, R7.reuse, R89, RZ ;  /* 0x0000005907167210 */ /* 0x040fe20007f7e0ff */
[----:B------:R-:W-:Y:S01]  /*1850*/  IMAD R127, R26, 0x2, R121 ;  /* 0x000000021a7f7824 */ /* 0x000fe200078e0279 */
[----:B------:R-:W-:Y:S01]  /*1860*/  LOP3.LUT R0, R2, R29, RZ, 0xfc, !PT ;  /* 0x0000001d02007212 */ /* 0x000fe200078efcff */
[----:B------:R-:W-:Y:S01]  /*1870*/  IMAD R69, R16, UR4, RZ ;  /* 0x0000000410457c24 */ /* 0x000fe2000f8e02ff */
[----:B------:R-:W-:Y:S01]  /*1880*/  IADD3 R32, P0, R7, R91, RZ ;  /* 0x0000005b07207210 */ /* 0x000fe20007f1e0ff */
[----:B------:R-:W-:Y:S01]  /*1890*/  IMAD.X R13, R15, 0x1, R74, P3 ;  /* 0x000000010f0d7824 */ /* 0x000fe200018e064a */
[----:B------:R-:W-:Y:S01]  /*18a0*/  SHF.R.S32.HI R2, RZ, 0x1f, R9 ;  /* 0x0000001fff027819 */ /* 0x000fe20000011409 */
[----:B------:R-:W-:Y:S01]  /*18b0*/  IMAD R87, R19, UR4, RZ ;  /* 0x0000000413577c24 */ /* 0x000fe2000f8e02ff */
[----:B------:R-:W-:Y:S01]  /*18c0*/  IADD3 R34, P1, R9, R89, RZ ;  /* 0x0000005909227210 */ /* 0x000fe20007f3e0ff */
[----:B------:R-:W-:Y:S01]  /*18d0*/  IMAD.X R15, R15, 0x1, R30, P0 ;  /* 0x000000010f0f7824 */ /* 0x000fe200000e061e */
[----:B------:R-:W-:Y:S01]  /*18e0*/  IADD3 R36, P2, R9, R91, RZ ;  /* 0x0000005b09247210 */ /* 0x000fe20007f5e0ff */
[C---:B------:R-:W-:Y:S01]  /*18f0*/  IMAD.X R9, R11.reuse, 0x1, R74, P4 ;  /* 0x000000010b097824 */ /* 0x040fe200020e064a */
[----:B------:R-:W-:Y:S01]  /*1900*/  SHF.R.S32.HI R4, RZ, 0x1f, R6 ;  /* 0x0000001fff047819 */ /* 0x000fe20000011406 */
[----:B------:R-:W-:Y:S01]  /*1910*/  IMAD.X R11, R11, 0x1, R30, P5 ;  /* 0x000000010b0b7824 */ /* 0x000fe200028e061e */
[----:B------:R-:W-:Y:S01]  /*1920*/  IADD3 R38, P4, R6, R89, RZ ;  /* 0x0000005906267210 */ /* 0x000fe20007f9e0ff */
[----:B------:R-:W-:Y:S01]  /*1930*/  IMAD.X R70, R2, 0x1, R74, P1 ;  /* 0x0000000102467824 */ /* 0x000fe200008e064a */
[----:B------:R-:W-:Y:S01]  /*1940*/  IADD3 R40, P5, R6, R91, RZ ;  /* 0x0000005b06287210 */ /* 0x000fe20007fbe0ff */
[----:B------:R-:W-:Y:S01]  /*1950*/  IMAD.X R2, R2, 0x1, R30, P2 ;  /* 0x0000000102027824 */ /* 0x000fe200010e061e */
[----:B------:R-:W-:Y:S01]  /*1960*/  SHF.R.S32.HI R6, RZ, 0x1f, R8 ;  /* 0x0000001fff067819 */ /* 0x000fe20000011408 */
[----:B------:R-:W-:Y:S01]  /*1970*/  IMAD.X R3, R4, 0x1, R74, P4 ;  /* 0x0000000104037824 */ /* 0x000fe200020e064a */
[----:B------:R-:W-:Y:S01]  /*1980*/  IADD3 R42, P3, R8, R89, RZ ;  /* 0x00000059082a7210 */ /* 0x000fe20007f7e0ff */
[----:B------:R-:W-:Y:S01]  /*1990*/  IMAD.X R4, R4, 0x1, R30, P5 ;  /* 0x0000000104047824 */ /* 0x000fe200028e061e */
[----:B------:R-:W-:Y:S01]  /*19a0*/  IADD3 R44, P0, R8, R91, RZ ;  /* 0x0000005b082c7210 */ /* 0x000fe20007f1e0ff */
[----:B------:R-:W-:Y:S01]  /*19b0*/  IMAD R129, R26, 0x2, R127 ;  /* 0x000000021a817824 */ /* 0x000fe200078e027f */
[----:B------:R-:W-:Y:S01]  /*19c0*/  SHF.R.S32.HI R8, RZ, 0x1f, R10 ;  /* 0x0000001fff087819 */ /* 0x000fe2000001140a */
[----:B------:R-:W-:Y:S01]  /*19d0*/  IMAD.X R5, R6, 0x1, R74, P3 ;  /* 0x0000000106057824 */ /* 0x000fe200018e064a */
[----:B------:R-:W-:Y:S01]  /*19e0*/  IADD3 R46, P1, R10, R89, RZ ;  /* 0x000000590a2e7210 */ /* 0x000fe20007f3e0ff */
[----:B------:R-:W-:Y:S01]  /*19f0*/  IMAD.X R6, R6, 0x1, R30, P0 ;  /* 0x0000000106067824 */ /* 0x000fe200000e061e */
[----:B------:R-:W-:Y:S01]  /*1a00*/  IADD3 R48, P2, R10, R91, RZ ;  /* 0x0000005b0a307210 */ /* 0x000fe20007f5e0ff */
[----:B------:R-:W-:Y:S01]  /*1a10*/  IMAD R72, R17, UR4, RZ ;  /* 0x0000000411487c24 */ /* 0x000fe2000f8e02ff */
        /* <DEDUP_REMOVED lines=9> */
[----:B------:R-:W-:Y:S01]  /*1ab0*/  IMAD R185, R26, 0x2, R131 ;  /* 0x000000021ab97824 */ /* 0x000fe200078e0283 */
[----:B------:R-:W-:Y:S01]  /*1ac0*/  IADD3 R56, P0, R12, R91, RZ ;  /* 0x0000005b0c387210 */ /* 0x000fe20007f1e0ff */
[----:B------:R-:W-:Y:S01]  /*1ad0*/  IMAD.X R12, R14, 0x1, R30, P5 ;  /* 0x000000010e0c7824 */ /* 0x000fe200028e061e */
[----:B------:R-:W-:Y:S01]  /*1ae0*/  SHF.R.S32.HI R19, RZ, 0x1f, R60 ;  /* 0x0000001fff137819 */ /* 0x000fe2000001143c */
[----:B------:R-:W-:Y:S01]  /*1af0*/  IMAD.X R14, R16, 0x1, R74, P3 ;  /* 0x00000001100e7824 */ /* 0x000fe200018e064a */
[----:B------:R-:W-:Y:S01]  /*1b00*/  IADD3 R58, P1, R60, R89, RZ ;  /* 0x000000593c3a7210 */ /* 0x000fe20007f3e0ff */
[----:B------:R-:W-:Y:S01]  /*1b10*/  IMAD.X R16, R16, 0x1, R30, P0 ;  /* 0x0000000110107824 */ /* 0x000fe200000e061e */
[----:B------:R-:W-:Y:S01]  /*1b20*/  IADD3 R60, P2, R60, R91, RZ ;  /* 0x0000005b3c3c7210 */ /* 0x000fe20007f5e0ff */
[----:B------:R-:W-:Y:S01]  /*1b30*/  IMAD.WIDE R28, R29, UR16, RZ ;  /* 0x000000101d1c7c25 */ /* 0x000fe2000f8e02ff */
[----:B------:R-:W-:Y:S01]  /*1b40*/  SHF.R.S32.HI R23, RZ, 0x1f, R64 ;  /* 0x0000001fff177819 */ /* 0x000fe20000011440 */
[----:B------:R-:W-:Y:S01]  /*1b50*/  UMOV UR5, URZ ;  /* 0x0000003f00057c82 */ /* 0x000fe20008000000 */
[C---:B------:R-:W-:Y:S01]  /*1b60*/  IADD3 R62, P4, R64.reuse, R89, RZ ;  /* 0x00000059403e7210 */ /* 0x040fe20007f9e0ff */
[C---:B------:R-:W-:Y:S01]  /*1b70*/  IMAD.X R17, R19.reuse, 0x1, R74, P1 ;  /* 0x0000000113117824 */ /* 0x040fe200008e064a */
[----:B------:R-:W-:Y:S01]  /*1b80*/  IADD3 R64, P5, R64, R91, RZ ;  /* 0x0000005b40407210 */ /* 0x000fe20007fbe0ff */
[----:B------:R-:W-:Y:S01]  /*1b90*/  IMAD.X R19, R19, 0x1, R30, P2 ;  /* 0x0000000113137824 */ /* 0x000fe200010e061e */
[----:B------:R-:W-:Y:S01]  /*1ba0*/  SHF.R.S32.HI R35, RZ, 0x1f, R67 ;  /* 0x0000001fff237819 */ /* 0x000fe20000011443 */
[----:B------:R-:W-:Y:S01]  /*1bb0*/  IMAD.X R21, R23, 0x1, R74, P4 ;  /* 0x0000000117157824 */ /* 0x000fe200020e064a */
[----:B------:R-:W-:Y:S01]  /*1bc0*/  IADD3 R66, P3, R67, R89, RZ ;  /* 0x0000005943427210 */ /* 0x000fe20007f7e0ff */
[----:B------:R-:W-:Y:S01]  /*1bd0*/  IMAD.X R23, R23, 0x1, R30, P5 ;  /* 0x0000000117177824 */ /* 0x000fe200028e061e */
[----:B------:R-:W-:Y:S01]  /*1be0*/  IADD3 R67, P0, R67, R91, RZ ;  /* 0x0000005b43437210 */ /* 0x000fe20007f1e0ff */
[C---:B------:R-:W-:Y:S01]  /*1bf0*/  IMAD R193, R26.reuse, 0x2, R185 ;  /* 0x000000021ac17824 */ /* 0x040fe200078e02b9 */
[----:B------:R-:W-:Y:S01]  /*1c00*/  SHF.R.S32.HI R39, RZ, 0x1f, R69 ;  /* 0x0000001fff277819 */ /* 0x000fe20000011445 */
[----:B------:R-:W-:Y:S01]  /*1c10*/  IMAD.X R33, R35, 0x1, R74, P3 ;  /* 0x0000000123217824 */ /* 0x000fe200018e064a */
[----:B------:R-:W-:Y:S01]  /*1c20*/  IADD3 R68, P1, R69, R89, RZ ;  /* 0x0000005945447210 */ /* 0x000fe20007f3e0ff */
[----:B------:R-:W-:Y:S01]  /*1c30*/  IMAD.X R35, R35, 0x1, R30, P0 ;  /* 0x0000000123237824 */ /* 0x000fe200000e061e */
[----:B------:R-:W-:Y:S01]  /*1c40*/  IADD3 R69, P2, R69, R91, RZ ;  /* 0x0000005b45457210 */ /* 0x000fe20007f5e0ff */
[----:B------:R-:W-:Y:S01]  /*1c50*/  IMAD R197, R26, 0x2, R193 ;  /* 0x000000021ac57824 */ /* 0x000fe200078e02c1 */
[----:B------:R-:W-:Y:S01]  /*1c60*/  SHF.R.S32.HI R43, RZ, 0x1f, R72 ;  /* 0x0000001fff2b7819 */ /* 0x000fe20000011448 */
[C---:B------:R-:W-:Y:S01]  /*1c70*/  IMAD.X R37, R39.reuse, 0x1, R74, P1 ;  /* 0x0000000127257824 */ /* 0x040fe200008e064a */
[C---:B------:R-:W-:Y:S01]  /*1c80*/  IADD3 R71, P4, R72.reuse, R89, RZ ;  /* 0x0000005948477210 */ /* 0x040fe20007f9e0ff */
        /* <DEDUP_REMOVED lines=15> */
[----:B------:R-:W-:Y:S01]  /*1d80*/  IADD3 R89, P4, R27, R89, RZ ;  /* 0x000000591b597210 */ /* 0x000fe20007f9e0ff */
[----:B------:R-:W-:Y:S01]  /*1d90*/  IMAD.X R49, R51, 0x1, R74, P1 ;  /* 0x0000000133317824 */ /* 0x000fe200008e064a */
[----:B------:R-:W-:Y:S01]  /*1da0*/  IADD3 R91, P5, R27, R91, RZ ;  /* 0x0000005b1b5b7210 */ /* 0x000fe20007fbe0ff */
[----:B------:R-:W-:Y:S01]  /*1db0*/  IMAD.X R51, R51, 0x1, R30, P2 ;  /* 0x0000000133337824 */ /* 0x000fe200010e061e */
[----:B------:R-:W-:Y:S01]  /*1dc0*/  SHF.R.S32.HI R27, RZ, 0x1f, R27 ;  /* 0x0000001fff1b7819 */ /* 0x000fe2000001141b */
[----:B------:R-:W-:Y:S01]  /*1dd0*/  IMAD R137, R26, 0x2, R135 ;  /* 0x000000021a897824 */ /* 0x000fe200078e0287 */
[-C--:B------:R-:W-:Y:S01]  /*1de0*/  IADD3 R55, P0, R28, R25.reuse, RZ ;  /* 0x000000191c377210 */ /* 0x080fe20007f1e0ff */
[----:B------:R-:W-:Y:S01]  /*1df0*/  UIADD3.X UR9, UR5, 0x40000040, URZ, UP0, !UPT ;  /* 0x4000004005097890 */ /* 0x000fe200087fe43f */
[-C--:B------:R-:W-:Y:S01]  /*1e00*/  IADD3 R94, P1, R59, R25.reuse, RZ ;  /* 0x000000193b5e7210 */ /* 0x080fe20007f3e0ff */
[----:B------:R-:W-:Y:S01]  /*1e10*/  IMAD.X R53, R27, 0x1, R74, P4 ;  /* 0x000000011b357824 */ /* 0x000fe200020e064a */
[-C--:B------:R-:W-:Y:S01]  /*1e20*/  IADD3 R95, P2, R61, R25.reuse, RZ ;  /* 0x000000193d5f7210 */ /* 0x080fe20007f5e0ff */
[----:B------:R-:W-:Y:S01]  /*1e30*/  IMAD.X R74, R29, 0x1, R24, P0 ;  /* 0x000000011d4a7824 */ /* 0x000fe200000e0618 */
[-C--:B------:R-:W-:Y:S01]  /*1e40*/  LEA.HI.X.SX32 R59, R59, R24.reuse, 0x1, P1 ;  /* 0x000000183b3b7211 */ /* 0x080fe200008f0eff */
[----:B------:R0:W-:Y:S01]  /*1e50*/  STL [R1+0x354], R55 ;  /* 0x0003543701007387 */ /* 0x0001e20000100800 */
[-C--:B------:R-:W-:Y:S01]  /*1e60*/  IADD3 R101, P1, R77, R25.reuse, RZ ;  /* 0x000000194d657210 */ /* 0x080fe20007f3e0ff */
[C---:B------:R-:W-:Y:S01]  /*1e70*/  IMAD R143, R26.reuse, 0x2, R137 ;  /* 0x000000021a8f7824 */ /* 0x040fe200078e0289 */
[-C--:B------:R-:W-:Y:S01]  /*1e80*/  IADD3 R93, P0, R57, R25.reuse, RZ ;  /* 0x00000019395d7210 */ /* 0x080fe20007f1e0ff */
[----:B------:R-:W-:Y:S01]  /*1e90*/  STL [R1+0x350], R74 ;  /* 0x0003504a01007387 */ /* 0x000fe20000100800 */
[-C--:B------:R-:W-:Y:S01]  /*1ea0*/  LEA.HI.X.SX32 R61, R61, R24.reuse, 0x1, P2 ;  /* 0x000000183d3d7211 */ /* 0x080fe200010f0eff */
[C---:B------:R-:W-:Y:S01]  /*1eb0*/  IMAD R161, R26.reuse, 0x2, R143 ;  /* 0x000000021aa17824 */ /* 0x040fe200078e028f */
[-C--:B------:R-:W-:Y:S01]  /*1ec0*/  IADD3 R102, P2, R79, R25.reuse, RZ ;  /* 0x000000194f667210 */ /* 0x080fe20007f5e0ff */
[----:B------:R-:W-:Y:S01]  /*1ed0*/  UIADD3 UR10, UP0, UR14, 0x2, URZ ;  /* 0x000000020e0a7890 */ /* 0x000fe2000ff1e03f */
[-C--:B------:R-:W-:Y:S01]  /*1ee0*/  LEA.HI.X.SX32 R77, R77, R24.reuse, 0x1, P1 ;  /* 0x000000184d4d7211 */ /* 0x080fe200008f0eff */
[C---:B------:R-:W-:Y:S01]  /*1ef0*/  IMAD R163, R26.reuse, 0x2, R161 ;  /* 0x000000021aa37824 */ /* 0x040fe200078e02a1 */
[-C--:B------:R-:W-:Y:S01]  /*1f00*/  LEA.HI.X.SX32 R57, R57, R24.reuse, 0x1, P0 ;  /* 0x0000001839397211 */ /* 0x080fe200000f0eff */
[----:B0-----:R-:W-:Y:S01]  /*1f10*/  IMAD.X R55, R27, 0x1, R30, P5 ;  /* 0x000000011b377824 */ /* 0x001fe200028e061e */
[-C--:B------:R-:W-:Y:S01]  /*1f20*/  IADD3 R107, P1, R127, R25.reuse, RZ ;  /* 0x000000197f6b7210 */ /* 0x080fe20007f3e0ff */
[C---:B------:R-:W-:Y:S01]  /*1f30*/  IMAD R165, R26.reuse, 0x2, R163 ;  /* 0x000000021aa57824 */ /* 0x040fe200078e02a3 */
[-C--:B------:R-:W-:Y:S01]  /*1f40*/  IADD3 R100, P0, R45, R25.reuse, RZ ;  /* 0x000000192d647210 */ /* 0x080fe20007f1e0ff */
[----:B------:R-:W-:Y:S01]  /*1f50*/  USHF.L.U32 UR16, UR16, 0x8, URZ ;  /* 0x0000000810107899 */ /* 0x000fe2000800063f */
[-C--:B------:R-:W-:Y:S01]  /*1f60*/  LEA.HI.X.SX32 R78, R79, R24.reuse, 0x1, P2 ;  /* 0x000000184f4e7211 */ /* 0x080fe200010f0eff */
[C---:B------:R-:W-:Y:S01]  /*1f70*/  IMAD R167, R26.reuse, 0x2, R165 ;  /* 0x000000021aa77824 */ /* 0x040fe200078e02a5 */
[-C--:B------:R-:W-:Y:S01]  /*1f80*/  IADD3 R108, P2, R129, R25.reuse, RZ ;  /* 0x00000019816c7210 */ /* 0x080fe20007f5e0ff */
[----:B------:R-:W-:Y:S01]  /*1f90*/  UIADD3.X UR11, UR6, 0x40000040, URZ, UP0, !UPT ;  /* 0x40000040060b7890 */ /* 0x000fe200087fe43f */
[-C--:B------:R-:W-:Y:S01]  /*1fa0*/  LEA.HI.X.SX32 R88, R127, R24.reuse, 0x1, P1 ;  /* 0x000000187f587211 */ /* 0x080fe200008f0eff */
[C---:B------:R-:W-:Y:S01]  /*1fb0*/  IMAD R169, R26.reuse, 0x2, R167 ;  /* 0x000000021aa97824 */ /* 0x040fe200078e02a7 */
[-C--:B------:R-:W-:Y:S01]  /*1fc0*/  LEA.HI.X.SX32 R76, R45, R24.reuse, 0x1, P0 ;  /* 0x000000182d4c7211 */ /* 0x080fe200000f0eff */
[----:B------:R-:W-:Y:S01]  /*1fd0*/  UMOV UR4, URZ ;  /* 0x0000003f00047c82 */ /* 0x000fe20008000000 */
[-C--:B------:R-:W-:Y:S01]  /*1fe0*/  IADD3 R112, P1, R133, R25.reuse, RZ ;  /* 0x0000001985707210 */ /* 0x080fe20007f3e0ff */
[C---:B------:R-:W-:Y:S01]  /*1ff0*/  IMAD R171, R26.reuse, 0x2, R169 ;  /* 0x000000021aab7824 */ /* 0x040fe200078e02a9 */
[-C--:B------:R-:W-:Y:S01]  /*2000*/  IADD3 R97, P4, R65, R25.reuse, RZ ;  /* 0x0000001941617210 */ /* 0x080fe20007f9e0ff */
[----:B------:R-:W-:Y:S01]  /*2010*/  USHF.R.S32.HI UR44, URZ, 0x1f, UR16 ;  /* 0x0000001f3f2c7899 */ /* 0x000fe20008011410 */
[-C--:B------:R-:W-:Y:S01]  /*2020*/  IADD3 R45, P0, R121, R25.reuse, RZ ;  /* 0x00000019792d7210 */ /* 0x080fe20007f1e0ff */
[----:B------:R0:W-:Y:S01]  /*2030*/  STL [R1+0xc], R112 ;  /* 0x00000c7001007387 */ /* 0x0001e20000100800 */
[-C--:B------:R-:W-:Y:S01]  /*2040*/  LEA.HI.X.SX32 R90, R129, R24.reuse, 0x1, P2 ;  /* 0x00000018815a7211 */ /* 0x080fe200010f0eff */
[C---:B------:R-:W-:Y:S01]  /*2050*/  IMAD R173, R26.reuse, 0x2, R171 ;  /* 0x000000021aad7824 */ /* 0x040fe200078e02ab */
[-C--:B------:R-:W-:Y:S01]  /*2060*/  IADD3 R110, P2, R135, R25.reuse, RZ ;  /* 0x00000019876e7210 */ /* 0x080fe20007f5e0ff */
[----:B------:R-:W-:Y:S01]  /*2070*/  USHF.R.S32.HI UR5, URZ, 0x1f, UR17 ;  /* 0x0000001f3f057899 */ /* 0x000fe20008011411 */
[-C--:B------:R-:W-:Y:S01]  /*2080*/  LEA.HI.X.SX32 R65, R65, R24.reuse, 0x1, P4 ;  /* 0x0000001841417211 */ /* 0x080fe200020f0eff */
[C---:B------:R-:W-:Y:S01]  /*2090*/  IMAD R175, R26.reuse, 0x2, R173 ;  /* 0x000000021aaf7824 */ /* 0x040fe200078e02ad */
[-C--:B------:R-:W-:Y:S01]  /*20a0*/  LEA.HI.X.SX32 R86, R121, R24.reuse, 0x1, P0 ;  /* 0x0000001879567211 */ /* 0x080fe200000f0eff */
[----:B------:R1:W-:Y:S01]  /*20b0*/  STL [R1+0x14], R110 ;  /* 0x0000146e01007387 */ /* 0x0003e20000100800 */
[-C--:B------:R-:W-:Y:S01]  /*20c0*/  IADD3 R104, P4, R113, R25.reuse, RZ ;  /* 0x0000001971687210 */ /* 0x080fe20007f9e0ff */
[C---:B------:R-:W-:Y:S01]  /*20d0*/  IMAD R177, R26.reuse, 0x2, R175 ;  /* 0x000000021ab17824 */ /* 0x040fe200078e02af */
[-C--:B------:R-:W-:Y:S01]  /*20e0*/  IADD3 R252, P0, R201, R25.reuse, RZ ;  /* 0x00000019c9fc7210 */ /* 0x080fe20007f1e0ff */
[----:B------:R-:W-:Y:S01]  /*20f0*/  UIADD3.64 UR20, UR8, 0x2, URZ ;  /* 0x0000000208147897 */ /* 0x000fe2000fffe03f */
[-C--:B0-----:R-:W-:Y:S01]  /*2100*/  LEA.HI.X.SX32 R112, R133, R24.reuse, 0x1, P1 ;  /* 0x0000001885707211 */ /* 0x081fe200008f0eff */
[C---:B------:R-:W-:Y:S01]  /*2110*/  IMAD R179, R26.reuse, 0x2, R177 ;  /* 0x000000021ab37824 */ /* 0x040fe200078e02b1 */
[-C--:B------:R-:W-:Y:S01]  /*2120*/  LEA.HI.X.SX32 R80, R113, R24.reuse, 0x1, P4 ;  /* 0x0000001871507211 */ /* 0x080fe200020f0eff */
[----:B------:R-:W-:Y:S01]  /*2130*/  UIADD3.64 UR24, UR8, 0x4, URZ ;  /* 0x0000000408187897 */ /* 0x000fe2000fffe03f */
[-C--:B------:R-:W-:Y:S01]  /*2140*/  LEA.HI.X.SX32 R201, R201, R24.reuse, 0x1, P0 ;  /* 0x00000018c9c97211 */ /* 0x080fe200000f0eff */
[----:B------:R0:W-:Y:S01]  /*2150*/  STL [R1+0x4], R112 ;  /* 0x0000047001007387 */ /* 0x0001e20000100800 */
[-C--:B-1----:R-:W-:Y:S01]  /*2160*/  LEA.HI.X.SX32 R110, R135, R24.reuse, 0x1, P2 ;  /* 0x00000018876e7211 */ /* 0x082fe200010f0eff */
[C---:B------:R-:W-:Y:S01]  /*2170*/  IMAD R183, R26.reuse, 0x2, R179 ;  /* 0x000000021ab77824 */ /* 0x040fe200078e02b3 */
[-C--:B------:R-:W-:Y:S01]  /*2180*/  IADD3 R113, P0, R137, R25.reuse, RZ ;  /* 0x0000001989717210 */ /* 0x080fe20007f1e0ff */
[----:B------:R-:W-:Y:S01]  /*2190*/  UIADD3.64 UR28, UR8, 0x1fe, URZ ;  /* 0x000001fe081c7897 */ /* 0x000fe2000fffe03f */
[-C--:B------:R-:W-:Y:S01]  /*21a0*/  IADD3 R96, P3, R63, R25.reuse, RZ ;  /* 0x000000193f607210 */ /* 0x080fe20007f7e0ff */
[----:B------:R1:W-:Y:S01]  /*21b0*/  STL [R1+0x10], R110 ;  /* 0x0000106e01007387 */ /* 0x0003e20000100800 */
[C---:B------:R-:W-:Y:S01]  /*21c0*/  IMAD R187, R26.reuse, 0x2, R183 ;  /* 0x000000021abb7824 */ /* 0x040fe200078e02b7 */
[-C--:B------:R-:W-:Y:S01]  /*21d0*/  IADD3 R98, P5, R31, R25.reuse, RZ ;  /* 0x000000191f627210 */ /* 0x080fe20007fbe0ff */
[----:B------:R-:W-:Y:S01]  /*21e0*/  UIADD3.64 UR32, UR8, 0x200, URZ ;  /* 0x0000020008207897 */ /* 0x000fe2000fffe03f */
[-C--:B0-----:R-:W-:Y:S01]  /*21f0*/  IADD3 R112, P1, R143, R25.reuse, RZ ;  /* 0x000000198f707210 */ /* 0x081fe20007f3e0ff */
[----:B------:R0:W-:Y:S01]  /*2200*/  STL [R1+0x1c], R113 ;  /* 0x00001c7101007387 */ /* 0x0001e20000100800 */
[C---:B------:R-:W-:Y:S01]  /*2210*/  IMAD R189, R26.reuse, 0x2, R187 ;  /* 0x000000021abd7824 */ /* 0x040fe200078e02bb */
[-C--:B------:R-:W-:Y:S01]  /*2220*/  LEA.HI.X.SX32 R63, R63, R24.reuse, 0x1, P3 ;  /* 0x000000183f3f7211 */ /* 0x080fe200018f0eff */
[----:B------:R-:W-:Y:S01]  /*2230*/  UIADD3.64 UR36, UR8, 0x202, URZ ;  /* 0x0000020208247897 */ /* 0x000fe2000fffe03f */
[----:B------:R2:W-:Y:S01]  /*2240*/  STL [R1+0x24], R112 ;  /* 0x0000247001007387 */ /* 0x0005e20000100800 */
[-C--:B-1----:R-:W-:Y:S01]  /*2250*/  IADD3 R110, P2, R161, R25.reuse, RZ ;  /* 0x00000019a16e7210 */ /* 0x082fe20007f5e0ff */
[C---:B------:R-:W-:Y:S01]  /*2260*/  IMAD R203, R26.reuse, 0x2, R189 ;  /* 0x000000021acb7824 */ /* 0x040fe200078e02bd */
[-C--:B------:R-:W-:Y:S01]  /*2270*/  IADD3 R103, P3, R111, R25.reuse, RZ ;  /* 0x000000196f677210 */ /* 0x080fe20007f7e0ff */
[----:B------:R-:W-:Y:S01]  /*2280*/  UIADD3.64 UR40, UR8, 0x204, URZ ;  /* 0x0000020408287897 */ /* 0x000fe2000fffe03f */
[-C--:B------:R-:W-:Y:S01]  /*2290*/  LEA.HI.X.SX32 R74, R31, R24.reuse, 0x1, P5 ;  /* 0x000000181f4a7211 */ /* 0x080fe200028f0eff */
[----:B------:R1:W-:Y:S01]  /*22a0*/  STL [R1+0x2c], R110 ;  /* 0x00002c6e01007387 */ /* 0x0003e20000100800 */
[-C--:B0-----:R-:W-:Y:S01]  /*22b0*/  LEA.HI.X.SX32 R113, R137, R24.reuse, 0x1, P0 ;  /* 0x0000001889717211 */ /* 0x081fe200000f0eff */
[C---:B------:R-:W-:Y:S01]  /*22c0*/  IMAD R205, R26.reuse, 0x2, R203 ;  /* 0x000000021acd7824 */ /* 0x040fe200078e02cb */
[-C--:B------:R-:W-:Y:S01]  /*22d0*/  LEA.HI.X.SX32 R79, R111, R24.reuse, 0x1, P3 ;  /* 0x000000186f4f7211 */ /* 0x080fe200018f0eff */
[----:B------:R-:W-:Y:S01]  /*22e0*/  UIADD3.64 UR22, UR10, 0x2, URZ ;  /* 0x000000020a167897 */ /* 0x000fe2000fffe03f */
[-C--:B--2---:R-:W-:Y:S01]  /*22f0*/  LEA.HI.X.SX32 R112, R143, R24.reuse, 0x1, P1 ;  /* 0x000000188f707211 */ /* 0x084fe200008f0eff */
[----:B------:R0:W-:Y:S01]  /*2300*/  STL [R1+0x18], R113 ;  /* 0x0000187101007387 */ /* 0x0001e20000100800 */
[C---:B------:R-:W-:Y:S01]  /*2310*/  IMAD R207, R26.reuse, 0x2, R205 ;  /* 0x000000021acf7824 */ /* 0x040fe200078e02cd */
[-C--:B------:R-:W-:Y:S01]  /*2320*/  IADD3 R181, P3, R131, R25.reuse, RZ ;  /* 0x0000001983b57210 */ /* 0x080fe20007f7e0ff */
[----:B------:R-:W-:Y:S01]  /*2330*/  UIADD3.64 UR26, UR10, 0x4, URZ ;  /* 0x000000040a1a7897 */ /* 0x000fe2000fffe03f */
[-C--:B-1----:R-:W-:Y:S01]  /*2340*/  LEA.HI.X.SX32 R110, R161, R24.reuse, 0x1, P2 ;  /* 0x00000018a16e7211 */ /* 0x082fe200010f0eff */
[----:B------:R1:W-:Y:S01]  /*2350*/  STL [R1+0x20], R112 ;  /* 0x0000207001007387 */ /* 0x0003e20000100800 */
[C---:B------:R-:W-:Y:S01]  /*2360*/  IMAD R209, R26.reuse, 0x2, R207 ;  /* 0x000000021ad17824 */ /* 0x040fe200078e02cf */
[-C--:B------:R-:W-:Y:S01]  /*2370*/  LEA.HI.X.SX32 R92, R131, R24.reuse, 0x1, P3 ;  /* 0x00000018835c7211 */ /* 0x080fe200018f0eff */
[----:B------:R-:W-:Y:S01]  /*2380*/  UIADD3.64 UR30, UR10, 0x7e, URZ ;  /* 0x0000007e0a1e7897 */ /* 0x000fe2000fffe03f */
[----:B------:R2:W-:Y:S01]  /*2390*/  STL [R1+0x28], R110 ;  /* 0x0000286e01007387 */ /* 0x0005e20000100800 */
[-C--:B0-----:R-:W-:Y:S01]  /*23a0*/  IADD3 R113, P0, R163, R25.reuse, RZ ;  /* 0x00000019a3717210 */ /* 0x081fe20007f1e0ff */
[C---:B------:R-:W-:Y:S01]  /*23b0*/  IMAD R211, R26.reuse, 0x2, R209 ;  /* 0x000000021ad37824 */ /* 0x040fe200078e02d1 */
[-C--:B------:R-:W-:Y:S01]  /*23c0*/  IADD3 R99, P6, R75, R25.reuse, RZ ;  /* 0x000000194b637210 */ /* 0x080fe20007fde0ff */
[----:B------:R-:W-:Y:S01]  /*23d0*/  UIADD3.64 UR34, UR10, 0x80, URZ ;  /* 0x000000800a227897 */ /* 0x000fe2000fffe03f */
[-C--:B------:R-:W-:Y:S01]  /*23e0*/  IADD3 R105, P5, R115, R25.reuse, RZ ;  /* 0x0000001973697210 */ /* 0x080fe20007fbe0ff */
[----:B------:R0:W-:Y:S01]  /*23f0*/  STL [R1+0x34], R113 ;  /* 0x0000347101007387 */ /* 0x0001e20000100800 */
[-C--:B-1----:R-:W-:Y:S01]  /*2400*/  IADD3 R112, P1, R165, R25.reuse, RZ ;  /* 0x00000019a5707210 */ /* 0x082fe20007f3e0ff */
[C---:B------:R-:W-:Y:S01]  /*2410*/  IMAD R213, R26.reuse, 0x2, R211 ;  /* 0x000000021ad57824 */ /* 0x040fe200078e02d3 */
[-C--:B------:R-:W-:Y:S01]  /*2420*/  LEA.HI.X.SX32 R75, R75, R24.reuse, 0x1, P6 ;  /* 0x000000184b4b7211 */ /* 0x080fe200030f0eff */
[----:B------:R-:W-:Y:S01]  /*2430*/  UIADD3.64 UR38, UR10, 0x82, URZ ;  /* 0x000000820a267897 */ /* 0x000fe2000fffe03f */
[-C--:B--2---:R-:W-:Y:S01]  /*2440*/  IADD3 R110, P2, R167, R25.reuse, RZ ;  /* 0x00000019a76e7210 */ /* 0x084fe20007f5e0ff */
[----:B------:R1:W-:Y:S01]  /*2450*/  STL [R1+0x3c], R112 ;  /* 0x00003c7001007387 */ /* 0x0003e20000100800 */
[C---:B------:R-:W-:Y:S01]  /*2460*/  IMAD R215, R26.reuse, 0x2, R213 ;  /* 0x000000021ad77824 */ /* 0x040fe200078e02d5 */
[----:B------:R-:W-:Y:S01]  /*2470*/  IADD3 R106, P6, R119, R25, RZ ;  /* 0x00000019776a7210 */ /* 0x000fe20007fde0ff */
[----:B------:R-:W-:Y:S01]  /*2480*/  UIADD3.64 UR42, UR10, 0x84, URZ ;  /* 0x000000840a2a7897 */ /* 0x000fe2000fffe03f */
[-C--:B0-----:R-:W-:Y:S01]  /*2490*/  LEA.HI.X.SX32 R113, R163, R24.reuse, 0x1, P0 ;  /* 0x00000018a3717211 */ /* 0x081fe200000f0eff */
[----:B------:R0:W-:Y:S01]  /*24a0*/  STL [R1+0x44], R110 ;  /* 0x0000446e01007387 */ /* 0x0001e20000100800 */
[----:B------:R-:W-:Y:S01]  /*24b0*/  IMAD R217, R26, 0x2, R215 ;  /* 0x000000021ad97824 */ /* 0x000fe200078e02d7 */
[----:B------:R-:W-:-:S02]  /*24c0*/  LEA.HI.X.SX32 R84, R119, R24, 0x1, P6 ;  /* 0x0000001877547211 */ /* 0x000fc400030f0eff */
[----:B------:R2:W-:Y:S01]  /*24d0*/  STL [R1+0x30], R113 ;  /* 0x0000307101007387 */ /* 0x0005e20000100800 */
[-C--:B-1----:R-:W-:Y:S01]  /*24e0*/  LEA.HI.X.SX32 R112, R165, R24.reuse, 0x1, P1 ;  /* 0x00000018a5707211 */ /* 0x082fe200008f0eff */
[C---:B------:R-:W-:Y:S01]  /*24f0*/  IMAD R219, R26.reuse, 0x2, R217 ;  /* 0x000000021adb7824 */ /* 0x040fe200078e02d9 */
[-C--:B------:R-:W-:Y:S02]  /*2500*/  LEA.HI.X.SX32 R82, R115, R24.reuse, 0x1, P5 ;  /* 0x0000001873527211 */ /* 0x080fe400028f0eff */
[-C--:B------:R-:W-:Y:S01]  /*2510*/  IADD3 R191, P4, R185, R25.reuse, RZ ;  /* 0x00000019b9bf7210 */ /* 0x080fe20007f9e0ff */
[----:B------:R1:W-:Y:S01]  /*2520*/  STL [R1+0x38], R112 ;  /* 0x0000387001007387 */ /* 0x0003e20000100800 */
[----:B0-----:R-:W-:Y:S01]  /*2530*/  LEA.HI.X.SX32 R110, R167, R24, 0x1, P2 ;  /* 0x00000018a76e7211 */ /* 0x001fe200010f0eff */
[C---:B------:R-:W-:Y:S01]  /*2540*/  IMAD R159, R26.reuse, 0x2, R219 ;  /* 0x000000021a9f7824 */ /* 0x040fe200078e02db */
[-C--:B------:R-:W-:Y:S02]  /*2550*/  IADD3 R195, P5, R193, R25.reuse, RZ ;  /* 0x00000019c1c37210 */ /* 0x080fe40007fbe0ff */
[-C--:B--2---:R-:W-:Y:S01]  /*2560*/  IADD3 R113, P0, R169, R25.reuse, RZ ;  /* 0x00000019a9717210 */ /* 0x084fe20007f1e0ff */
[----:B------:R0:W-:Y:S01]  /*2570*/  STL [R1+0x40], R110 ;  /* 0x0000406e01007387 */ /* 0x0001e20000100800 */
[----:B------:R-:W-:Y:S01]  /*2580*/  IMAD R123, R26, 0x2, R159 ;  /* 0x000000021a7b7824 */ /* 0x000fe200078e029f */
[----:B------:R-:W-:-:S02]  /*2590*/  IADD3 R199, P6, R197, R25, RZ ;  /* 0x00000019c5c77210 */ /* 0x000fc40007fde0ff */
[-C--:B-1----:R-:W-:Y:S01]  /*25a0*/  IADD3 R112, P1, R171, R25.reuse, RZ ;  /* 0x00000019ab707210 */ /* 0x082fe20007f3e0ff */
[----:B------:R1:W-:Y:S01]  /*25b0*/  STL [R1+0x4c], R113 ;  /* 0x00004c7101007387 */ /* 0x0003e20000100800 */
[C---:B------:R-:W-:Y:S01]  /*25c0*/  IMAD R221, R26.reuse, 0x2, R123 ;  /* 0x000000021add7824 */ /* 0x040fe200078e027b */
[-C--:B------:R-:W-:Y:S02]  /*25d0*/  LEA.HI.X.SX32 R185, R185, R24.reuse, 0x1, P4 ;  /* 0x00000018b9b97211 */ /* 0x080fe400020f0eff */
[----:B------:R2:W-:Y:S01]  /*25e0*/  STL [R1+0x54], R112 ;  /* 0x0000547001007387 */ /* 0x0005e20000100800 */
[----:B0-----:R-:W-:Y:S01]  /*25f0*/  IADD3 R110, P2, R173, R25, RZ ;  /* 0x00000019ad6e7210 */ /* 0x001fe20007f5e0ff */
[C---:B------:R-:W-:Y:S01]  /*2600*/  IMAD R153, R26.reuse, 0x2, R221 ;  /* 0x000000021a997824 */ /* 0x040fe200078e02dd */
[-C--:B------:R-:W-:Y:S02]  /*2610*/  LEA.HI.X.SX32 R193, R193, R24.reuse, 0x1, P5 ;  /* 0x00000018c1c17211 */ /* 0x080fe400028f0eff */
[-C--:B------:R-:W-:Y:S01]  /*2620*/  LEA.HI.X.SX32 R197, R197, R24.reuse, 0x1, P6 ;  /* 0x00000018c5c57211 */ /* 0x080fe200030f0eff */
[----:B------:R0:W-:Y:S01]  /*2630*/  STL [R1+0x5c], R110 ;  /* 0x00005c6e01007387 */ /* 0x0001e20000100800 */
[-C--:B-1----:R-:W-:Y:S01]  /*2640*/  LEA.HI.X.SX32 R113, R169, R24.reuse, 0x1, P0 ;  /* 0x00000018a9717211 */ /* 0x082fe200000f0eff */
[----:B------:R-:W-:Y:S01]  /*2650*/  IMAD R155, R26, 0x2, R153 ;  /* 0x000000021a9b7824 */ /* 0x000fe200078e0299 */
[----:B--2---:R-:W-:-:S03]  /*2660*/  LEA.HI.X.SX32 R112, R171, R24, 0x1, P1 ;  /* 0x00000018ab707211 */ /* 0x004fc600008f0eff */
[----:B------:R1:W-:Y:S01]  /*2670*/  STL [R1+0x48], R113 ;  /* 0x0000487101007387 */ /* 0x0003e20000100800 */
[C---:B------:R-:W-:Y:S01]  /*2680*/  IMAD R157, R26.reuse, 0x2, R155 ;  /* 0x000000021a9d7824 */ /* 0x040fe200078e029b */
[----:B0-----:R-:W-:Y:S02]  /*2690*/  LEA.HI.X.SX32 R110, R173, R24, 0x1, P2 ;  /* 0x00000018ad6e7211 */ /* 0x001fe400010f0eff */
[----:B------:R0:W-:Y:S01]  /*26a0*/  STL [R1+0x50], R112 ;  /* 0x0000507001007387 */ /* 0x0001e20000100800 */
[----:B------:R-:W-:-:S03]  /*26b0*/  IMAD R117, R26, 0x2, R157 ;  /* 0x000000021a757824 */ /* 0x000fc600078e029d */
[----:B------:R2:W-:Y:S01]  /*26c0*/  STL [R1+0x58], R110 ;  /* 0x0000586e01007387 */ /* 0x0005e20000100800 */
[-C--:B-1----:R-:W-:Y:S01]  /*26d0*/  IADD3 R113, P0, R175, R25.reuse, RZ ;  /* 0x00000019af717210 */ /* 0x082fe20007f1e0ff */
[----:B------:R-:W-:Y:S01]  /*26e0*/  IMAD R147, R26, 0x2, R117 ;  /* 0x000000021a937824 */ /* 0x000fe200078e0275 */
[----:B0-----:R-:W-:-:S03]  /*26f0*/  IADD3 R112, P1, R177, R25, RZ ;  /* 0x00000019b1707210 */ /* 0x001fc60007f3e0ff */
[----:B------:R0:W-:Y:S01]  /*2700*/  STL [R1+0x64], R113 ;  /* 0x0000647101007387 */ /* 0x0001e20000100800 */
[C---:B------:R-:W-:Y:S01]  /*2710*/  IMAD R151, R26.reuse, 0x2, R147 ;  /* 0x000000021a977824 */ /* 0x040fe200078e0293 */
[----:B--2---:R-:W-:Y:S02]  /*2720*/  IADD3 R110, P2, R179, R25, RZ ;  /* 0x00000019b36e7210 */ /* 0x004fe40007f5e0ff */
[----:B------:R1:W-:Y:S01]  /*2730*/  STL [R1+0x6c], R112 ;  /* 0x00006c7001007387 */ /* 0x0003e20000100800 */
[----:B------:R-:W-:-:S03]  /*2740*/  IMAD R111, R26, 0x2, R151 ;  /* 0x000000021a6f7824 */ /* 0x000fc600078e0297 */
[----:B------:R2:W-:Y:S01]  /*2750*/  STL [R1+0x74], R110 ;  /* 0x0000746e01007387 */ /* 0x0005e20000100800 */
[----:B------:R-:W-:Y:S01]  /*2760*/  IMAD R149, R26, 0x2, R111 ;  /* 0x000000021a957824 */ /* 0x000fe200078e026f */
[----:B0-----:R-:W-:-:S03]  /*2770*/  LEA.HI.X.SX32 R113, R175, R24, 0x1, P0 ;  /* 0x00000018af717211 */ /* 0x001fc600000f0eff */
[C---:B------:R-:W-:Y:S01]  /*2780*/  IMAD R145, R26.reuse, 0x2, R149 ;  /* 0x000000021a917824 */ /* 0x040fe200078e0295 */
[-C--:B-1----:R-:W-:Y:S01]  /*2790*/  LEA.HI.X.SX32 R112, R177, R24.reuse, 0x1, P1 ;  /* 0x00000018b1707211 */ /* 0x082fe200008f0eff */
[----:B------:R0:W-:Y:S02]  /*27a0*/  STL [R1+0x60], R113 ;  /* 0x0000607101007387 */ /* 0x0001e40000100800 */
[C---:B------:R-:W-:Y:S01]  /*27b0*/  IMAD R141, R26.reuse, 0x2, R145 ;  /* 0x000000021a8d7824 */ /* 0x040fe200078e0291 */
[----:B--2---:R-:W-:Y:S01]  /*27c0*/  LEA.HI.X.SX32 R110, R179, R24, 0x1, P2 ;  /* 0x00000018b36e7211 */ /* 0x004fe200010f0eff */
[----:B------:R1:W-:Y:S02]  /*27d0*/  STL [R1+0x68], R112 ;  /* 0x0000687001007387 */ /* 0x0003e40000100800 */
[C---:B------:R-:W-:Y:S02]  /*27e0*/  IMAD R139, R26.reuse, 0x2, R141 ;  /* 0x000000021a8b7824 */ /* 0x040fe400078e028d */
[----:B------:R2:W-:Y:S01]  /*27f0*/  STL [R1+0x70], R110 ;  /* 0x0000706e01007387 */ /* 0x0005e20000100800 */
[-C--:B0-----:R-:W-:Y:S01]  /*2800*/  IADD3 R113, P0, R183, R25.reuse, RZ ;  /* 0x00000019b7717210 */ /* 0x081fe20007f1e0ff */
[----:B------:R-:W-:Y:S01]  /*2810*/  IMAD R143, R26, 0x2, R139 ;  /* 0x000000021a8f7824 */ /* 0x000fe200078e028b */
[----:B-1----:R-:W-:-:S03]  /*2820*/  IADD3 R112, P1, R187, R25, RZ ;  /* 0x00000019bb707210 */ /* 0x002fc60007f3e0ff */
        /* <DEDUP_REMOVED lines=20> */
[----:B------:R-:W-:Y:S01]  /*2970*/  LEA.HI.X.SX32 R114, R203, R24, 0x1, P0 ;  /* 0x00000018cb727211 */ /* 0x000fe200000f0eff */
[C---:B------:R-:W-:Y:S01]  /*2980*/  IMAD R129, R26.reuse, 0x2, R131 ;  /* 0x000000021a817824 */ /* 0x040fe200078e0283 */
[----:B--2---:R-:W-:Y:S01]  /*2990*/  IADD3 R110, P2, R207, R25, RZ ;  /* 0x00000019cf6e7210 */ /* 0x004fe20007f5e0ff */
[----:B------:R1:W-:Y:S04]  /*29a0*/  STL [R1+0x9c], R112 ;  /* 0x00009c7001007387 */ /* 0x0003e80000100800 */
[----:B------:R2:W-:Y:S01]  /*29b0*/  STL [R1+0xa4], R110 ;  /* 0x0000a46e01007387 */ /* 0x0005e20000100800 */
[----:B0-----:R-:W-:-:S03]  /*29c0*/  IMAD R113, R26, 0x2, R129 ;  /* 0x000000021a717824 */ /* 0x001fc600078e0281 */
[----:B------:R0:W-:Y:S01]  /*29d0*/  STL [R1+0x90], R114 ;  /* 0x0000907201007387 */ /* 0x0001e20000100800 */
[-C--:B-1----:R-:W-:Y:S01]  /*29e0*/  LEA.HI.X.SX32 R112, R205, R24.reuse, 0x1, P1 ;  /* 0x00000018cd707211 */ /* 0x082fe200008f0eff */
[----:B------:R-:W-:Y:S01]  /*29f0*/  IMAD R127, R26, 0x2, R113 ;  /* 0x000000021a7f7824 */ /* 0x000fe200078e0271 */
[----:B--2---:R-:W-:-:S03]  /*2a00*/  LEA.HI.X.SX32 R110, R207, R24, 0x1, P2 ;  /* 0x00000018cf6e7211 */ /* 0x004fc600010f0eff */
[----:B------:R1:W-:Y:S01]  /*2a10*/  STL [R1+0x98], R112 ;  /* 0x0000987001007387 */ /* 0x0003e20000100800 */
[C---:B------:R-:W-:Y:S01]  /*2a20*/  IMAD R119, R26.reuse, 0x2, R127 ;  /* 0x000000021a777824 */ /* 0x040fe200078e027f */
[----:B0-----:R-:W-:Y:S02]  /*2a30*/  IADD3 R114, P0, R209, R25, RZ ;  /* 0x00000019d1727210 */ /* 0x001fe40007f1e0ff */
[----:B------:R0:W-:Y:S01]  /*2a40*/  STL [R1+0xa0], R110 ;  /* 0x0000a06e01007387 */ /* 0x0001e20000100800 */
[----:B------:R-:W-:-:S03]  /*2a50*/  IMAD R115, R26, 0x2, R119 ;  /* 0x000000021a737824 */ /* 0x000fc600078e0277 */
[----:B------:R2:W-:Y:S01]  /*2a60*/  STL [R1+0xac], R114 ;  /* 0x0000ac7201007387 */ /* 0x0005e20000100800 */
[----:B------:R-:W-:Y:S01]  /*2a70*/  IMAD R126, R26, 0x2, R115 ;  /* 0x000000021a7e7824 */ /* 0x000fe200078e0273 */
[----:B-1----:R-:W-:-:S03]  /*2a80*/  IADD3 R112, P1, R211, R25, RZ ;  /* 0x00000019d3707210 */ /* 0x002fc60007f3e0ff */
[C---:B------:R-:W-:Y:S01]  /*2a90*/  IMAD R121, R26.reuse, 0x2, R126 ;  /* 0x000000021a797824 */ /* 0x040fe200078e027e */
[----:B0-----:R-:W-:Y:S01]  /*2aa0*/  IADD3 R110, P2, R213, R25, RZ ;  /* 0x00000019d56e7210 */ /* 0x001fe20007f5e0ff */
[----:B------:R0:W-:Y:S02]  /*2ab0*/  STL [R1+0xb4], R112 ;  /* 0x0000b47001007387 */ /* 0x0001e40000100800 */
[C---:B------:R-:W-:Y:S01]  /*2ac0*/  IMAD R120, R26.reuse, 0x2, R121 ;  /* 0x000000021a787824 */ /* 0x040fe200078e0279 */
[-C--:B--2---:R-:W-:Y:S01]  /*2ad0*/  LEA.HI.X.SX32 R114, R209, R24.reuse, 0x1, P0 ;  /* 0x00000018d1727211 */ /* 0x084fe200000f0eff */
[----:B------:R1:W-:Y:S02]  /*2ae0*/  STL [R1+0xbc], R110 ;  /* 0x0000bc6e01007387 */ /* 0x0003e40000100800 */
[----:B------:R-:W-:Y:S02]  /*2af0*/  IMAD R124, R26, 0x2, R120 ;  /* 0x000000021a7c7824 */ /* 0x000fe400078e0278 */
[----:B------:R2:W-:Y:S01]  /*2b00*/  STL [R1+0xa8], R114 ;  /* 0x0000a87201007387 */ /* 0x0005e20000100800 */
[----:B0-----:R-:W-:-:S02]  /*2b10*/  LEA.HI.X.SX32 R112, R211, R24, 0x1, P1 ;  /* 0x00000018d3707211 */ /* 0x001fc400008f0eff */
[----:B-1----:R-:W-:-:S03]  /*2b20*/  LEA.HI.X.SX32 R110, R213, R24, 0x1, P2 ;  /* 0x00000018d56e7211 */ /* 0x002fc600010f0eff */
[----:B------:R0:W-:Y:S01]  /*2b30*/  STL [R1+0xb0], R112 ;  /* 0x0000b07001007387 */ /* 0x0001e20000100800 */
[----:B--2---:R-:W-:-:S03]  /*2b40*/  IADD3 R114, P0, R215, R25, RZ ;  /* 0x00000019d7727210 */ /* 0x004fc60007f1e0ff */
[----:B------:R1:W-:Y:S04]  /*2b50*/  STL [R1+0xb8], R110 ;  /* 0x0000b86e01007387 */ /* 0x0003e80000100800 */
[----:B------:R2:W-:Y:S01]  /*2b60*/  STL [R1+0xc4], R114 ;  /* 0x0000c47201007387 */ /* 0x0005e20000100800 */
[-C--:B0-----:R-:W-:Y:S02]  /*2b70*/  IADD3 R112, P1, R217, R25.reuse, RZ ;  /* 0x00000019d9707210 */ /* 0x081fe40007f3e0ff */
[----:B-1----:R-:W-:-:S03]  /*2b80*/  IADD3 R110, P2, R219, R25, RZ ;  /* 0x00000019db6e7210 */ /* 0x002fc60007f5e0ff */
[----:B------:R0:W-:Y:S01]  /*2b90*/  STL [R1+0xcc], R112 ;  /* 0x0000cc7001007387 */ /* 0x0001e20000100800 */
[----:B--2---:R-:W-:-:S03]  /*2ba0*/  LEA.HI.X.SX32 R114, R215, R24, 0x1, P0 ;  /* 0x00000018d7727211 */ /* 0x004fc600000f0eff */
[----:B------:R1:W-:Y:S04]  /*2bb0*/  STL [R1+0xd4], R110 ;  /* 0x0000d46e01007387 */ /* 0x0003e80000100800 */
[----:B------:R2:W-:Y:S01]  /*2bc0*/  STL [R1+0xc0], R114 ;  /* 0x0000c07201007387 */ /* 0x0005e20000100800 */
[-C--:B0-----:R-:W-:Y:S02]  /*2bd0*/  LEA.HI.X.SX32 R112, R217, R24.reuse, 0x1, P1 ;  /* 0x00000018d9707211 */ /* 0x081fe400008f0eff */
        /* <DEDUP_REMOVED lines=11> */
[-C--:B0-----:R-:W-:Y:S01]  /*2c90*/  LEA.HI.X.SX32 R112, R123, R24.reuse, 0x1, P1 ;  /* 0x000000187b707211 */ /* 0x081fe200008f0eff */
[----:B------:R-:W-:Y:S01]  /*2ca0*/  IMAD R123, R26, 0x2, R124 ;  /* 0x000000021a7b7824 */ /* 0x000fe200078e027c */
[----:B-1----:R-:W-:-:S03]  /*2cb0*/  LEA.HI.X.SX32 R110, R221, R24, 0x1, P2 ;  /* 0x00000018dd6e7211 */ /* 0x002fc600010f0eff */
[----:B------:R0:W-:Y:S01]  /*2cc0*/  STL [R1+0xe0], R112 ;  /* 0x0000e07001007387 */ /* 0x0001e20000100800 */
[C---:B------:R-:W-:Y:S01]  /*2cd0*/  IMAD R122, R26.reuse, 0x2, R123 ;  /* 0x000000021a7a7824 */ /* 0x040fe200078e027b */
[----:B--2---:R-:W-:Y:S02]  /*2ce0*/  IADD3 R114, P0, R153, R25, RZ ;  /* 0x0000001999727210 */ /* 0x004fe40007f1e0ff */
[----:B------:R1:W-:Y:S01]  /*2cf0*/  STL [R1+0xe8], R110 ;  /* 0x0000e86e01007387 */ /* 0x0003e20000100800 */
[----:B------:R-:W-:-:S03]  /*2d00*/  IMAD R118, R26, 0x2, R122 ;  /* 0x000000021a767824 */ /* 0x000fc600078e027a */
        /* <DEDUP_REMOVED lines=17> */
[----:B------:R1:W-:Y:S01]  /*2e20*/  STL [R1+0x11c], R110 ;  /* 0x00011c6e01007387 */ /* 0x0003e20000100800 */
[----:B------:R-:W-:-:S03]  /*2e30*/  IMAD R117, R26, 0x2, R118 ;  /* 0x000000021a757824 */ /* 0x000fc600078e0276 */
[----:B------:R2:W-:Y:S01]  /*2e40*/  STL [R1+0x108], R114 ;  /* 0x0001087201007387 */ /* 0x0005e20000100800 */
[----:B------:R-:W-:Y:S01]  /*2e50*/  IMAD R116, R26, 0x2, R117 ;  /* 0x000000021a747824 */ /* 0x000fe200078e0275 */
[-C--:B0-----:R-:W-:Y:S02]  /*2e60*/  LEA.HI.X.SX32 R112, R147, R24.reuse, 0x1, P1 ;  /* 0x0000001893707211 */ /* 0x081fe400008f0eff */
[----:B-1----:R-:W-:-:S03]  /*2e70*/  LEA.HI.X.SX32 R110, R151, R24, 0x1, P2 ;  /* 0x00000018976e7211 */ /* 0x002fc600010f0eff */
[----:B------:R0:W-:Y:S01]  /*2e80*/  STL [R1+0x110], R112 ;  /* 0x0001107001007387 */ /* 0x0001e20000100800 */
[----:B--2---:R-:W-:-:S03]  /*2e90*/  IADD3 R114, P0, R111, R25, RZ ;  /* 0x000000196f727210 */ /* 0x004fc60007f1e0ff */
[----:B------:R1:W-:Y:S04]  /*2ea0*/  STL [R1+0x118], R110 ;  /* 0x0001186e01007387 */ /* 0x0003e80000100800 */
[----:B------:R-:W-:Y:S01]  /*2eb0*/  STL [R1+0x124], R114 ;  /* 0x0001247201007387 */ /* 0x000fe20000100800 */
[-C--:B0-----:R-:W-:Y:S02]  /*2ec0*/  IADD3 R112, P1, R149, R25.reuse, RZ ;  /* 0x0000001995707210 */ /* 0x081fe40007f3e0ff */
[----:B-1----:R-:W-:-:S03]  /*2ed0*/  IADD3 R110, P2, R145, R25, RZ ;  /* 0x00000019916e7210 */ /* 0x002fc60007f5e0ff */
[----:B------:R0:W-:Y:S04]  /*2ee0*/  STL [R1+0x12c], R112 ;  /* 0x00012c7001007387 */ /* 0x0001e80000100800 */
[----:B------:R1:W-:Y:S01]  /*2ef0*/  STL [R1+0x134], R110 ;  /* 0x0001346e01007387 */ /* 0x0003e20000100800 */
[-C--:B0-----:R-:W-:Y:S02]  /*2f00*/  LEA.HI.X.SX32 R112, R111, R24.reuse, 0x1, P0 ;  /* 0x000000186f707211 */ /* 0x081fe400000f0eff */
[-C--:B------:R-:W-:Y:S02]  /*2f10*/  LEA.HI.X.SX32 R111, R149, R24.reuse, 0x1, P1 ;  /* 0x00000018956f7211 */ /* 0x080fe400008f0eff */
[----:B-1----:R-:W-:Y:S01]  /*2f20*/  LEA.HI.X.SX32 R110, R145, R24, 0x1, P2 ;  /* 0x00000018916e7211 */ /* 0x002fe200010f0eff */
[----:B------:R0:W-:Y:S01]  /*2f30*/  STL [R1+0x120], R112 ;  /* 0x0001207001007387 */ /* 0x0001e20000100800 */
[----:B------:R-:W-:-:S03]  /*2f40*/  IADD3 R114, P2, R143, R25, RZ ;  /* 0x000000198f727210 */ /* 0x000fc60007f5e0ff */
[----:B------:R1:W-:Y:S04]  /*2f50*/  STL [R1+0x128], R111 ;  /* 0x0001286f01007387 */ /* 0x0003e80000100800 */
[----:B------:R2:W-:Y:S01]  /*2f60*/  STL [R1+0x130], R110 ;  /* 0x0001306e01007387 */ /* 0x0005e20000100800 */
[----:B0-----:R-:W-:Y:S01]  /*2f70*/  IMAD R112, R26, 0x2, R116 ;  /* 0x000000021a707824 */ /* 0x001fe200078e0274 */
[-C--:B-1----:R-:W-:Y:S02]  /*2f80*/  IADD3 R111, P0, R141, R25.reuse, RZ ;  /* 0x000000198d6f7210 */ /* 0x082fe40007f1e0ff */
[----:B--2---:R-:W-:-:S03]  /*2f90*/  IADD3 R110, P1, R139, R25, RZ ;  /* 0x000000198b6e7210 */ /* 0x004fc60007f3e0ff */
[----:B------:R0:W-:Y:S01]  /*2fa0*/  STL [R1+0x13c], R111 ;  /* 0x00013c6f01007387 */ /* 0x0001e20000100800 */
[----:B------:R-:W-:-:S03]  /*2fb0*/  LEA.HI.X.SX32 R128, R139, R24, 0x1, P1 ;  /* 0x000000188b807211 */ /* 0x000fc600008f0eff */
[----:B------:R1:W-:Y:S04]  /*2fc0*/  STL [R1+0x144], R110 ;  /* 0x0001446e01007387 */ /* 0x0003e80000100800 */
[----:B------:R2:W-:Y:S01]  /*2fd0*/  STL [R1+0x14c], R114 ;  /* 0x00014c7201007387 */ /* 0x0005e20000100800 */
[C---:B0-----:R-:W-:Y:S01]  /*2fe0*/  IMAD R111, R26.reuse, 0x2, R112 ;  /* 0x000000021a6f7824 */ /* 0x041fe200078e0270 */
[-C--:B-1----:R-:W-:Y:S02]  /*2ff0*/  LEA.HI.X.SX32 R110, R141, R24.reuse, 0x1, P0 ;  /* 0x000000188d6e7211 */ /* 0x082fe400000f0eff */
[----:B------:R-:W-:Y:S02]  /*3000*/  IADD3 R130, P0, R27, R25, RZ ;  /* 0x000000191b827210 */ /* 0x000fe40007f1e0ff */
[----:B--2---:R-:W-:Y:S01]  /*3010*/  LEA.HI.X.SX32 R114, R143, R24, 0x1, P2 ;  /* 0x000000188f727211 */ /* 0x004fe200010f0eff */
[----:B------:R0:W-:Y:S04]  /*3020*/  STL [R1+0x138], R110 ;  /* 0x0001386e01007387 */ /* 0x0001e80000100800 */
[----:B------:R1:W-:Y:S04]  /*3030*/  STL [R1+0x140], R128 ;  /* 0x0001408001007387 */ /* 0x0003e80000100800 */
[----:B------:R2:W-:Y:S01]  /*3040*/  STL [R1+0x148], R114 ;  /* 0x0001487201007387 */ /* 0x0005e20000100800 */
[----:B0-----:R-:W-:-:S03]  /*3050*/  IMAD R110, R26, 0x2, R111 ;  /* 0x000000021a6e7824 */ /* 0x001fc600078e026f */
[----:B------:R0:W-:Y:S01]  /*3060*/  STL [R1+0x154], R130 ;  /* 0x0001548201007387 */ /* 0x0001e20000100800 */
[-C--:B-1----:R-:W-:Y:S01]  /*3070*/  IADD3 R128, P1, R137, R25.reuse, RZ ;  /* 0x0000001989807210 */ /* 0x082fe20007f3e0ff */
[----:B------:R-:W-:Y:S01]  /*3080*/  IMAD R28, R26, 0x2, R110 ;  /* 0x000000021a1c7824 */ /* 0x000fe200078e026e */
[----:B--2---:R-:W-:-:S03]  /*3090*/  IADD3 R114, P2, R29, R25, RZ ;  /* 0x000000191d727210 */ /* 0x004fc60007f5e0ff */
[----:B------:R1:W-:Y:S01]  /*30a0*/  STL [R1+0x15c], R128 ;  /* 0x00015c8001007387 */ /* 0x0003e20000100800 */
[----:B0-----:R-:W-:-:S03]  /*30b0*/  LEA.HI.X.SX32 R130, R27, R24, 0x1, P0 ;  /* 0x000000181b827211 */ /* 0x001fc600000f0eff */
[----:B------:R0:W-:Y:S01]  /*30c0*/  STL [R1+0x164], R114 ;  /* 0x0001647201007387 */ /* 0x0001e20000100800 */
[----:B------:R-:W-:-:S03]  /*30d0*/  IMAD R27, R26, 0x2, R28 ;  /* 0x000000021a1b7824 */ /* 0x000fc600078e021c */
[----:B------:R2:W-:Y:S01]  /*30e0*/  STL [R1+0x150], R130 ;  /* 0x0001508201007387 */ /* 0x0005e20000100800 */
[-C--:B-1----:R-:W-:Y:S02]  /*30f0*/  LEA.HI.X.SX32 R128, R137, R24.reuse, 0x1, P1 ;  /* 0x0000001889807211 */ /* 0x082fe400008f0eff */
[----:B0-----:R-:W-:-:S03]  /*3100*/  LEA.HI.X.SX32 R114, R29, R24, 0x1, P2 ;  /* 0x000000181d727211 */ /* 0x001fc600010f0eff */
        /* <DEDUP_REMOVED lines=15> */
[----:B------:R-:W-:Y:S01]  /*3200*/  IMAD R31, R26, 0x2, R30 ;  /* 0x000000021a1f7824 */ /* 0x000fe200078e021e */
[-C--:B--2---:R-:W-:Y:S02]  /*3210*/  IADD3 R130, P0, R131, R25.reuse, RZ ;  /* 0x0000001983827210 */ /* 0x084fe40007f1e0ff */
[----:B------:R1:W-:Y:S04]  /*3220*/  STL [R1+0x178], R114 ;  /* 0x0001787201007387 */ /* 0x0003e80000100800 */
[----:B------:R2:W-:Y:S01]  /*3230*/  STL [R1+0x184], R130 ;  /* 0x0001848201007387 */ /* 0x0005e20000100800 */
[-C--:B0-----:R-:W-:Y:S02]  /*3240*/  IADD3 R128, P1, R129, R25.reuse, RZ ;  /* 0x0000001981807210 */ /* 0x081fe40007f3e0ff */
[----:B-1----:R-:W-:-:S03]  /*3250*/  IADD3 R114, P2, R113, R25, RZ ;  /* 0x0000001971727210 */ /* 0x002fc60007f5e0ff */
[----:B------:R0:W-:Y:S01]  /*3260*/  STL [R1+0x18c], R128 ;  /* 0x00018c8001007387 */ /* 0x0001e20000100800 */
[----:B--2---:R-:W-:-:S03]  /*3270*/  LEA.HI.X.SX32 R130, R131, R24, 0x1, P0 ;  /* 0x0000001883827211 */ /* 0x004fc600000f0eff */
[----:B------:R1:W-:Y:S04]  /*3280*/  STL [R1+0x194], R114 ;  /* 0x0001947201007387 */ /* 0x0003e80000100800 */
[----:B------:R-:W-:Y:S01]  /*3290*/  STL [R1+0x180], R130 ;  /* 0x0001808201007387 */ /* 0x000fe20000100800 */
[-C--:B0-----:R-:W-:Y:S01]  /*32a0*/  LEA.HI.X.SX32 R128, R113, R24.reuse, 0x1, P2 ;  /* 0x0000001871807211 */ /* 0x081fe200010f0eff */
[----:B------:R-:W-:Y:S01]  /*32b0*/  IMAD R113, R26, 0x2, R31 ;  /* 0x000000021a717824 */ /* 0x000fe200078e021f */
[----:B-1----:R-:W-:Y:S02]  /*32c0*/  LEA.HI.X.SX32 R114, R129, R24, 0x1, P1 ;  /* 0x0000001881727211 */ /* 0x002fe400008f0eff */
[----:B------:R-:W-:-:S03]  /*32d0*/  IADD3 R129, P2, R115, R25, RZ ;  /* 0x0000001973817210 */ /* 0x000fc60007f5e0ff */
[----:B------:R0:W-:Y:S04]  /*32e0*/  STL [R1+0x188], R114 ;  /* 0x0001887201007387 */ /* 0x0001e80000100800 */
[----:B------:R1:W-:Y:S01]  /*32f0*/  STL [R1+0x190], R128 ;  /* 0x0001908001007387 */ /* 0x0003e20000100800 */
[-C--:B0-----:R-:W-:Y:S02]  /*3300*/  IADD3 R114, P0, R127, R25.reuse, RZ ;  /* 0x000000197f727210 */ /* 0x081fe40007f1e0ff */
[----:B-1----:R-:W-:-:S03]  /*3310*/  IADD3 R128, P1, R119, R25, RZ ;  /* 0x0000001977807210 */ /* 0x002fc60007f3e0ff */
[----:B------:R0:W-:Y:S01]  /*3320*/  STL [R1+0x19c], R114 ;  /* 0x00019c7201007387 */ /* 0x0001e20000100800 */
[----:B------:R-:W-:-:S03]  /*3330*/  LEA.HI.X.SX32 R119, R119, R24, 0x1, P1 ;  /* 0x0000001877777211 */ /* 0x000fc600008f0eff */
[----:B------:R1:W-:Y:S04]  /*3340*/  STL [R1+0x1a4], R128 ;  /* 0x0001a48001007387 */ /* 0x0003e80000100800 */
[----:B------:R-:W-:Y:S01]  /*3350*/  STL [R1+0x1ac], R129 ;  /* 0x0001ac8101007387 */ /* 0x000fe20000100800 */
[C---:B0-----:R-:W-:Y:S01]  /*3360*/  IMAD R114, R26.reuse, 0x2, R113 ;  /* 0x000000021a727824 */ /* 0x041fe200078e0271 */
[-C--:B-1----:R-:W-:Y:S02]  /*3370*/  LEA.HI.X.SX32 R128, R127, R24.reuse, 0x1, P0 ;  /* 0x000000187f807211 */ /* 0x082fe400000f0eff */
[----:B------:R-:W-:Y:S01]  /*3380*/  LEA.HI.X.SX32 R127, R115, R24, 0x1, P2 ;  /* 0x00000018737f7211 */ /* 0x000fe200010f0eff */
[----:B------:R-:W-:Y:S02]  /*3390*/  IMAD R115, R26, 0x2, R114 ;  /* 0x000000021a737824 */ /* 0x000fe400078e0272 */
[----:B------:R0:W-:Y:S04]  /*33a0*/  STL [R1+0x198], R128 ;  /* 0x0001988001007387 */ /* 0x0001e80000100800 */
[----:B------:R1:W-:Y:S04]  /*33b0*/  STL [R1+0x1a0], R119 ;  /* 0x0001a07701007387 */ /* 0x0003e80000100800 */
[----:B------:R2:W-:Y:S01]  /*33c0*/  STL [R1+0x1a8], R127 ;  /* 0x0001a87f01007387 */ /* 0x0005e20000100800 */
[----:B0-----:R-:W-:-:S02]  /*33d0*/  IADD3 R128, P2, R120, R25, RZ ;  /* 0x0000001978807210 */ /* 0x001fc40007f5e0ff */
[-C--:B-1----:R-:W-:Y:S02]  /*33e0*/  IADD3 R119, P0, R126, R25.reuse, RZ ;  /* 0x000000197e777210 */ /* 0x082fe40007f1e0ff */
[----:B--2---:R-:W-:-:S03]  /*33f0*/  IADD3 R127, P1, R121, R25, RZ ;  /* 0x00000019797f7210 */ /* 0x004fc60007f3e0ff */
[----:B------:R0:W-:Y:S01]  /*3400*/  STL [R1+0x1b4], R119 ;  /* 0x0001b47701007387 */ /* 0x0001e20000100800 */
[----:B------:R-:W-:-:S03]  /*3410*/  LEA.HI.X.SX32 R121, R121, R24, 0x1, P1 ;  /* 0x0000001879797211 */ /* 0x000fc600008f0eff */
[----:B------:R1:W-:Y:S04]  /*3420*/  STL [R1+0x1bc], R127 ;  /* 0x0001bc7f01007387 */ /* 0x0003e80000100800 */
[----:B------:R-:W-:Y:S01]  /*3430*/  STL [R1+0x1c4], R128 ;  /* 0x0001c48001007387 */ /* 0x000fe20000100800 */
[----:B0-----:R-:W-:Y:S01]  /*3440*/  IMAD R119, R26, 0x2, R115 ;  /* 0x000000021a777824 */ /* 0x001fe200078e0273 */
        /* <DEDUP_REMOVED lines=54> */
[----:B------:R2:W-:Y:S01]  /*37b0*/  STL [R1+0x224], R112 ;  /* 0x0002247001007387 */ /* 0x0005e20000100800 */
[----:B0-----:R-:W-:-:S03]  /*37c0*/  IMAD R111, R26, 0x2, R110 ;  /* 0x000000021a6f7824 */ /* 0x001fc600078e026e */
[----:B------:R0:W-:Y:S01]  /*37d0*/  STL [R1+0x210], R124 ;  /* 0x0002107c01007387 */ /* 0x0001e20000100800 */
[-C--:B-1----:R-:W-:Y:S02]  /*37e0*/  LEA.HI.X.SX32 R118, R29, R24.reuse, 0x1, P2 ;  /* 0x000000181d767211 */ /* 0x082fe400010f0eff */
[----:B--2---:R-:W-:Y:S01]  /*37f0*/  LEA.HI.X.SX32 R112, R27, R24, 0x1, P1 ;  /* 0x000000181b707211 */ /* 0x004fe200008f0eff */
[----:B------:R-:W-:Y:S01]  /*3800*/  IMAD R27, R26, 0x2, R111 ;  /* 0x000000021a1b7824 */ /* 0x000fe200078e026f */
[----:B0-----:R-:W-:-:S03]  /*3810*/  IADD3 R124, P1, R31, R25, RZ ;  /* 0x000000191f7c7210 */ /* 0x001fc60007f3e0ff */
[----:B------:R0:W-:Y:S04]  /*3820*/  STL [R1+0x218], R112 ;  /* 0x0002187001007387 */ /* 0x0001e80000100800 */
[----:B------:R1:W-:Y:S01]  /*3830*/  STL [R1+0x220], R118 ;  /* 0x0002207601007387 */ /* 0x0003e20000100800 */
[-C--:B0-----:R-:W-:Y:S02]  /*3840*/  IADD3 R112, P0, R30, R25.reuse, RZ ;  /* 0x000000191e707210 */ /* 0x081fe40007f1e0ff */
[----:B-1----:R-:W-:-:S03]  /*3850*/  IADD3 R118, P2, R113, R25, RZ ;  /* 0x0000001971767210 */ /* 0x002fc60007f5e0ff */
[----:B------:R0:W-:Y:S01]  /*3860*/  STL [R1+0x22c], R112 ;  /* 0x00022c7001007387 */ /* 0x0001e20000100800 */
[----:B------:R-:W-:-:S03]  /*3870*/  LEA.HI.X.SX32 R113, R113, R24, 0x1, P2 ;  /* 0x0000001871717211 */ /* 0x000fc600010f0eff */
[----:B------:R1:W-:Y:S04]  /*3880*/  STL [R1+0x234], R124 ;  /* 0x0002347c01007387 */ /* 0x0003e80000100800 */
[----:B------:R2:W-:Y:S01]  /*3890*/  STL [R1+0x250], R118 ;  /* 0x0002507601007387 */ /* 0x0005e20000100800 */
[----:B0-----:R-:W-:Y:S01]  /*38a0*/  IMAD R112, R26, 0x2, R27 ;  /* 0x000000021a707824 */ /* 0x001fe200078e021b */
[----:B-1----:R-:W-:-:S03]  /*38b0*/  LEA.HI.X.SX32 R124, R30, R24, 0x1, P0 ;  /* 0x000000181e7c7211 */ /* 0x002fc600000f0eff */
[C---:B------:R-:W-:Y:S01]  /*38c0*/  IMAD R28, R26.reuse, 0x2, R112 ;  /* 0x000000021a1c7824 */ /* 0x040fe200078e0270 */
[----:B--2---:R-:W-:Y:S01]  /*38d0*/  LEA.HI.X.SX32 R118, R31, R24, 0x1, P1 ;  /* 0x000000181f767211 */ /* 0x004fe200008f0eff */
[----:B------:R0:W-:Y:S02]  /*38e0*/  STL [R1+0x228], R124 ;  /* 0x0002287c01007387 */ /* 0x0001e40000100800 */
[C---:B------:R-:W-:Y:S02]  /*38f0*/  IMAD R30, R26.reuse, 0x2, R28 ;  /* 0x000000021a1e7824 */ /* 0x040fe400078e021c */
[----:B------:R1:W-:Y:S02]  /*3900*/  STL [R1+0x230], R118 ;  /* 0x0002307601007387 */ /* 0x0003e40000100800 */
[----:B------:R-:W-:Y:S02]  /*3910*/  IMAD R31, R26, 0x2, R30 ;  /* 0x000000021a1f7824 */ /* 0x000fe400078e021e */
[----:B------:R2:W-:Y:S01]  /*3920*/  STL [R1+0x238], R113 ;  /* 0x0002387101007387 */ /* 0x0005e20000100800 */
[----:B0-----:R-:W-:-:S02]  /*3930*/  IADD3 R124, P0, R114, R25, RZ ;  /* 0x00000019727c7210 */ /* 0x001fc40007f1e0ff */
[----:B-1----:R-:W-:-:S03]  /*3940*/  IADD3 R118, P1, R115, R25, RZ ;  /* 0x0000001973767210 */ /* 0x002fc60007f3e0ff */
[----:B------:R-:W-:Y:S01]  /*3950*/  STL [R1+0x258], R124 ;  /* 0x0002587c01007387 */ /* 0x000fe20000100800 */
[----:B--2---:R-:W-:-:S03]  /*3960*/  IADD3 R113, P2, R119, R25, RZ ;  /* 0x0000001977717210 */ /* 0x004fc60007f5e0ff */
[----:B------:R0:W-:Y:S04]  /*3970*/  STL [R1+0x260], R118 ;  /* 0x0002607601007387 */ /* 0x0001e80000100800 */
[----:B------:R1:W-:Y:S01]  /*3980*/  STL [R1+0x268], R113 ;  /* 0x0002687101007387 */ /* 0x0003e20000100800 */
[-C--:B0-----:R-:W-:Y:S02]  /*3990*/  LEA.HI.X.SX32 R118, R114, R24.reuse, 0x1, P0 ;  /* 0x0000001872767211 */ /* 0x081fe400000f0eff */
[-C--:B------:R-:W-:Y:S02]  /*39a0*/  LEA.HI.X.SX32 R114, R115, R24.reuse, 0x1, P1 ;  /* 0x0000001873727211 */ /* 0x080fe400008f0eff */
[----:B-1----:R-:W-:Y:S01]  /*39b0*/  LEA.HI.X.SX32 R113, R119, R24, 0x1, P2 ;  /* 0x0000001877717211 */ /* 0x002fe200010f0eff */
[----:B------:R-:W-:Y:S01]  /*39c0*/  STL [R1+0x254], R118 ;  /* 0x0002547601007387 */ /* 0x000fe20000100800 */
        /* <DEDUP_REMOVED lines=15> */
[----:B0-----:R-:W-:-:S03]  /*3ac0*/  IADD3 R118, P0, R123, R25, RZ ;  /* 0x000000197b767210 */ /* 0x001fc60007f1e0ff */
[----:B------:R0:W-:Y:S04]  /*3ad0*/  STL [R1+0x27c], R113 ;  /* 0x00027c7101007387 */ /* 0x0001e80000100800 */
[----:B------:R2:W-:Y:S01]  /*3ae0*/  STL [R1+0x288], R118 ;  /* 0x0002887601007387 */ /* 0x0005e20000100800 */
[-C--:B-1----:R-:W-:Y:S02]  /*3af0*/  IADD3 R115, P2, R117, R25.reuse, RZ ;  /* 0x0000001975737210 */ /* 0x082fe40007f5e0ff */
[----:B0-----:R-:W-:Y:S01]  /*3b00*/  IADD3 R113, P1, R116, R25, RZ ;  /* 0x0000001974717210 */ /* 0x001fe20007f3e0ff */
[----:B--2---:R-:W-:-:S04]  /*3b10*/  IMAD R118, R26, 0x2, R29 ;  /* 0x000000021a767824 */ /* 0x004fc800078e021d */
[----:B------:R0:W-:Y:S04]  /*3b20*/  STL [R1+0x290], R113 ;  /* 0x0002907101007387 */ /* 0x0001e80000100800 */
[----:B------:R1:W-:Y:S01]  /*3b30*/  STL [R1+0x298], R115 ;  /* 0x0002987301007387 */ /* 0x0003e20000100800 */
[-C--:B0-----:R-:W-:Y:S02]  /*3b40*/  LEA.HI.X.SX32 R113, R123, R24.reuse, 0x1, P0 ;  /* 0x000000187b717211 */ /* 0x081fe400000f0eff */
[----:B-1----:R-:W-:-:S03]  /*3b50*/  LEA.HI.X.SX32 R115, R116, R24, 0x1, P1 ;  /* 0x0000001874737211 */ /* 0x002fc600008f0eff */
[----:B------:R0:W-:Y:S01]  /*3b60*/  STL [R1+0x284], R113 ;  /* 0x0002847101007387 */ /* 0x0001e20000100800 */
[-C--:B------:R-:W-:Y:S02]  /*3b70*/  LEA.HI.X.SX32 R116, R117, R24.reuse, 0x1, P2 ;  /* 0x0000001875747211 */ /* 0x080fe400010f0eff */
[CC--:B------:R-:W-:Y:S01]  /*3b80*/  IADD3 R117, P1, R111.reuse, R25.reuse, RZ ;  /* 0x000000196f757210 */ /* 0x0c0fe20007f3e0ff */
[----:B------:R1:W-:Y:S03]  /*3b90*/  STL [R1+0x28c], R115 ;  /* 0x00028c7301007387 */ /* 0x0003e60000100800 */
[----:B------:R-:W-:Y:S01]  /*3ba0*/  LEA.HI.X.SX32 R111, R111, R24, 0x1, P1 ;  /* 0x000000186f6f7211 */ /* 0x000fe200008f0eff */
[----:B------:R2:W-:Y:S01]  /*3bb0*/  STL [R1+0x294], R116 ;  /* 0x0002947401007387 */ /* 0x0005e20000100800 */
[----:B0-----:R-:W-:Y:S01]  /*3bc0*/  IMAD R113, R26, 0x2, R118 ;  /* 0x000000021a717824 */ /* 0x001fe200078e0276 */
[----:B-1----:R-:W-:-:S02]  /*3bd0*/  IADD3 R115, P0, R110, R25, RZ ;  /* 0x000000196e737210 */ /* 0x002fc40007f1e0ff */
[----:B--2---:R-:W-:-:S03]  /*3be0*/  IADD3 R116, P2, R27, R25, RZ ;  /* 0x000000191b747210 */ /* 0x004fc60007f5e0ff */
[----:B------:R0:W-:Y:S01]  /*3bf0*/  STL [R1+0x2a0], R115 ;  /* 0x0002a07301007387 */ /* 0x0001e20000100800 */
[----:B------:R-:W-:-:S03]  /*3c00*/  LEA.HI.X.SX32 R110, R110, R24, 0x1, P0 ;  /* 0x000000186e6e7211 */ /* 0x000fc600000f0eff */
[----:B------:R1:W-:Y:S04]  /*3c10*/  STL [R1+0x2a8], R117 ;  /* 0x0002a87501007387 */ /* 0x0003e80000100800 */
[----:B------:R2:W-:Y:S01]  /*3c20*/  STL [R1+0x2b0], R116 ;  /* 0x0002b07401007387 */ /* 0x0005e20000100800 */
[----:B0-----:R-:W-:-:S03]  /*3c30*/  IMAD R115, R26, 0x2, R113 ;  /* 0x000000021a737824 */ /* 0x001fc600078e0271 */
[----:B------:R0:W-:Y:S01]  /*3c40*/  STL [R1+0x29c], R110 ;  /* 0x00029c6e01007387 */ /* 0x0001e20000100800 */
[----:B-1----:R-:W-:-:S03]  /*3c50*/  IADD3 R117, P1, R28, R25, RZ ;  /* 0x000000191c757210 */ /* 0x002fc60007f3e0ff */
[----:B------:R1:W-:Y:S01]  /*3c60*/  STL [R1+0x2a4], R111 ;  /* 0x0002a46f01007387 */ /* 0x0003e20000100800 */
[----:B--2---:R-:W-:Y:S01]  /*3c70*/  LEA.HI.X.SX32 R116, R27, R24, 0x1, P2 ;  /* 0x000000181b747211 */ /* 0x004fe200010f0eff */
[----:B0-----:R-:W-:-:S04]  /*3c80*/  IMAD R110, R26, 0x2, R115 ;  /* 0x000000021a6e7824 */ /* 0x001fc800078e0273 */
[----:B------:R0:W-:Y:S01]  /*3c90*/  STL [R1+0x2ac], R116 ;  /* 0x0002ac7401007387 */ /* 0x0001e20000100800 */
[----:B-1----:R-:W-:-:S05]  /*3ca0*/  IADD3 R111, P0, R112, R25, RZ ;  /* 0x00000019706f7210 */ /* 0x002fca0007f1e0ff */
[----:B------:R1:W-:Y:S01]  /*3cb0*/  STL [R1+0x2b8], R111 ;  /* 0x0002b86f01007387 */ /* 0x0003e20000100800 */
[----:B0-----:R-:W-:-:S03]  /*3cc0*/  IADD3 R116, P2, R30, R25, RZ ;  /* 0x000000191e747210 */ /* 0x001fc60007f5e0ff */
[----:B------:R0:W-:Y:S04]  /*3cd0*/  STL [R1+0x2c0], R117 ;  /* 0x0002c07501007387 */ /* 0x0001e80000100800 */
[----:B------:R2:W-:Y:S01]  /*3ce0*/  STL [R1+0x2c8], R116 ;  /* 0x0002c87401007387 */ /* 0x0005e20000100800 */
[----:B-1----:R-:W-:Y:S01]  /*3cf0*/  IMAD R111, R26, 0x2, R110 ;  /* 0x000000021a6f7824 */ /* 0x002fe200078e026e */
[----:B0-----:R-:W-:-:S03]  /*3d00*/  LEA.HI.X.SX32 R117, R112, R24, 0x1, P0 ;  /* 0x0000001870757211 */ /* 0x001fc600000f0eff */
[----:B------:R-:W-:Y:S01]  /*3d10*/  IMAD R27, R26, 0x2, R111 ;  /* 0x000000021a1b7824 */ /* 0x000fe200078e026f */
[-C--:B------:R-:W-:Y:S02]  /*3d20*/  LEA.HI.X.SX32 R112, R28, R24.reuse, 0x1, P1 ;  /* 0x000000181c707211 */ /* 0x080fe400008f0eff */
[----:B--2---:R-:W-:Y:S01]  /*3d30*/  LEA.HI.X.SX32 R116, R30, R24, 0x1, P2 ;  /* 0x000000181e747211 */ /* 0x004fe200010f0eff */
[----:B------:R0:W-:Y:S04]  /*3d40*/  STL [R1+0x2b4], R117 ;  /* 0x0002b47501007387 */ /* 0x0001e80000100800 */
[----:B------:R1:W-:Y:S04]  /*3d50*/  STL [R1+0x2bc], R112 ;  /* 0x0002bc7001007387 */ /* 0x0003e80000100800 */
[----:B------:R2:W-:Y:S01]  /*3d60*/  STL [R1+0x2c4], R116 ;  /* 0x0002c47401007387 */ /* 0x0005e20000100800 */
[----:B0-----:R-:W-:-:S02]  /*3d70*/  IADD3 R117, P1, R114, R25, RZ ;  /* 0x0000001972757210 */ /* 0x001fc40007f3e0ff */
[-C--:B-1----:R-:W-:Y:S02]  /*3d80*/  IADD3 R112, P0, R31, R25.reuse, RZ ;  /* 0x000000191f707210 */ /* 0x082fe40007f1e0ff */
[----:B--2---:R-:W-:-:S03]  /*3d90*/  IADD3 R116, P2, R29, R25, RZ ;  /* 0x000000191d747210 */ /* 0x004fc60007f5e0ff */
[----:B------:R0:W-:Y:S04]  /*3da0*/  STL [R1+0x2d0], R112 ;  /* 0x0002d07001007387 */ /* 0x0001e80000100800 */
[----:B------:R1:W-:Y:S04]  /*3db0*/  STL [R1+0x2d8], R117 ;  /* 0x0002d87501007387 */ /* 0x0003e80000100800 */
[----:B------:R2:W-:Y:S01]  /*3dc0*/  STL [R1+0x2e0], R116 ;  /* 0x0002e07401007387 */ /* 0x0005e20000100800 */
[----:B0-----:R-:W-:Y:S01]  /*3dd0*/  IMAD R112, R26, 0x2, R27 ;  /* 0x000000021a707824 */ /* 0x001fe200078e021b */
[----:B-1----:R-:W-:-:S03]  /*3de0*/  LEA.HI.X.SX32 R117, R31, R24, 0x1, P0 ;  /* 0x000000181f757211 */ /* 0x002fc600000f0eff */
[----:B------:R-:W-:Y:S01]  /*3df0*/  IMAD R28, R26, 0x2, R112 ;  /* 0x000000021a1c7824 */ /* 0x000fe200078e0270 */
[-C--:B--2---:R-:W-:Y:S01]  /*3e00*/  LEA.HI.X.SX32 R116, R114, R24.reuse, 0x1, P1 ;  /* 0x0000001872747211 */ /* 0x084fe200008f0eff */
[----:B------:R0:W-:Y:S01]  /*3e10*/  STL [R1+0x2cc], R117 ;  /* 0x0002cc7501007387 */ /* 0x0001e20000100800 */
[----:B------:R-:W-:Y:S01]  /*3e20*/  LEA.HI.X.SX32 R114, R29, R24, 0x1, P2 ;  /* 0x000000181d727211 */ /* 0x000fe200010f0eff */
[C---:B------:R-:W-:Y:S02]  /*3e30*/  IMAD R29, R26.reuse, 0x2, R28 ;  /* 0x000000021a1d7824 */ /* 0x040fe400078e021c */
[----:B------:R1:W-:Y:S02]  /*3e40*/  STL [R1+0x2d4], R116 ;  /* 0x0002d47401007387 */ /* 0x0003e40000100800 */
[----:B------:R-:W-:Y:S02]  /*3e50*/  IMAD R30, R26, 0x2, R29 ;  /* 0x000000021a1e7824 */ /* 0x000fe400078e021d */
[----:B------:R2:W-:Y:S01]  /*3e60*/  STL [R1+0x2dc], R114 ;  /* 0x0002dc7201007387 */ /* 0x0005e20000100800 */
[-C--:B0-----:R-:W-:Y:S01]  /*3e70*/  IADD3 R117, P0, R118, R25.reuse, RZ ;  /* 0x0000001976757210 */ /* 0x081fe20007f1e0ff */
[----:B------:R-:W-:Y:S01]  /*3e80*/  IMAD R31, R26, 0x2, R30 ;  /* 0x000000021a1f7824 */ /* 0x000fe200078e021e */
[----:B-1----:R-:W-:-:S03]  /*3e90*/  IADD3 R116, P1, R113, R25, RZ ;  /* 0x0000001971747210 */ /* 0x002fc60007f3e0ff */
[----:B------:R-:W-:Y:S01]  /*3ea0*/  STL [R1+0x2e8], R117 ;  /* 0x0002e87501007387 */ /* 0x000fe20000100800 */
[----:B--2---:R-:W-:-:S03]  /*3eb0*/  IADD3 R114, P2, R115, R25, RZ ;  /* 0x0000001973727210 */ /* 0x004fc60007f5e0ff */
[----:B------:R0:W-:Y:S04]  /*3ec0*/  STL [R1+0x2f0], R116 ;  /* 0x0002f07401007387 */ /* 0x0001e80000100800 */
[----:B------:R1:W-:Y:S01]  /*3ed0*/  STL [R1+0x2f8], R114 ;  /* 0x0002f87201007387 */ /* 0x0003e20000100800 */
[-C--:B0-----:R-:W-:Y:S02]  /*3ee0*/  LEA.HI.X.SX32 R116, R118, R24.reuse, 0x1, P0 ;  /* 0x0000001876747211 */ /* 0x081fe400000f0eff */
[----:B-1----:R-:W-:-:S03]  /*3ef0*/  LEA.HI.X.SX32 R114, R113, R24, 0x1, P1 ;  /* 0x0000001871727211 */ /* 0x002fc600008f0eff */
[----:B------:R-:W-:Y:S01]  /*3f00*/  STL [R1+0x2e4], R116 ;  /* 0x0002e47401007387 */ /* 0x000fe20000100800 */
[----:B------:R-:W-:Y:S02]  /*3f10*/  LEA.HI.X.SX32 R113, R115, R24, 0x1, P2 ;  /* 0x0000001873717211 */ /* 0x000fe400010f0eff */
[-C--:B------:R-:W-:Y:S01]  /*3f20*/  IADD3 R115, P0, R110, R25.reuse, RZ ;  /* 0x000000196e737210 */ /* 0x080fe20007f1e0ff */
[----:B------:R0:W-:Y:S04]  /*3f30*/  STL [R1+0x2ec], R114 ;  /* 0x0002ec7201007387 */ /* 0x0001e80000100800 */
[----:B------:R1:W-:Y:S04]  /*3f40*/  STL [R1+0x2f4], R113 ;  /* 0x0002f47101007387 */ /* 0x0003e80000100800 */
[----:B------:R-:W-:Y:S01]  /*3f50*/  STL [R1+0x300], R115 ;  /* 0x0003007301007387 */ /* 0x000fe20000100800 */
[----:B0-----:R-:W-:-:S02]  /*3f60*/  IADD3 R114, P2, R27, R25, RZ ;  /* 0x000000191b727210 */ /* 0x001fc40007f5e0ff */
[----:B-1----:R-:W-:-:S05]  /*3f70*/  IADD3 R113, P1, R111, R25, RZ ;  /* 0x000000196f717210 */ /* 0x002fca0007f3e0ff */
[----:B------:R0:W-:Y:S04]  /*3f80*/  STL [R1+0x308], R113 ;  /* 0x0003087101007387 */ /* 0x0001e80000100800 */
[----:B------:R-:W-:Y:S01]  /*3f90*/  STL [R1+0x310], R114 ;  /* 0x0003107201007387 */ /* 0x000fe20000100800 */
[-C--:B0-----:R-:W-:Y:S02]  /*3fa0*/  LEA.HI.X.SX32 R113, R110, R24.reuse, 0x1, P0 ;  /* 0x000000186e717211 */ /* 0x081fe400000f0eff */
[-C--:B------:R-:W-:Y:S02]  /*3fb0*/  LEA.HI.X.SX32 R110, R111, R24.reuse, 0x1, P1 ;  /* 0x000000186f6e7211 */ /* 0x080fe400008f0eff */
[----:B------:R-:W-:Y:S01]  /*3fc0*/  LEA.HI.X.SX32 R111, R27, R24, 0x1, P2 ;  /* 0x000000181b6f7211 */ /* 0x000fe200010f0eff */
[----:B------:R0:W-:Y:S01]  /*3fd0*/  STL [R1+0x2fc], R113 ;  /* 0x0002fc7101007387 */ /* 0x0001e20000100800 */
[----:B------:R-:W-:-:S03]  /*3fe0*/  IMAD R27, R26, 0x2, R31 ;  /* 0x000000021a1b7824 */ /* 0x000fc600078e021f */
[----:B------:R1:W-:Y:S04]  /*3ff0*/  STL [R1+0x304], R110 ;  /* 0x0003046e01007387 */ /* 0x0003e80000100800 */
[----:B------:R2:W-:Y:S01]  /*4000*/  STL [R1+0x30c], R111 ;  /* 0x00030c6f01007387 */ /* 0x0005e20000100800 */
[-C--:B0-----:R-:W-:Y:S02]  /*4010*/  IADD3 R113, P1, R28, R25.reuse, RZ ;  /* 0x000000191c717210 */ /* 0x081fe40007f3e0ff */
[-C--:B-1----:R-:W-:Y:S02]  /*4020*/  IADD3 R110, P0, R112, R25.reuse, RZ ;  /* 0x00000019706e7210 */ /* 0x082fe40007f1e0ff */
[----:B--2---:R-:W-:-:S03]  /*4030*/  IADD3 R111, P2, R29, R25, RZ ;  /* 0x000000191d6f7210 */ /* 0x004fc60007f5e0ff */
[----:B------:R0:W-:Y:S04]  /*4040*/  STL [R1+0x318], R110 ;  /* 0x0003186e01007387 */ /* 0x0001e80000100800 */
[----:B------:R1:W-:Y:S04]  /*4050*/  STL [R1+0x320], R113 ;  /* 0x0003207101007387 */ /* 0x0003e80000100800 */
[----:B------:R2:W-:Y:S01]  /*4060*/  STL [R1+0x328], R111 ;  /* 0x0003286f01007387 */ /* 0x0005e20000100800 */
[----:B0-----:R-:W-:Y:S01]  /*4070*/  IMAD R110, R26, 0x2, R27 ;  /* 0x000000021a6e7824 */ /* 0x001fe200078e021b */
[----:B-1----:R-:W-:-:S02]  /*4080*/  LEA.HI.X.SX32 R113, R112, R24, 0x1, P0 ;  /* 0x0000001870717211 */ /* 0x002fc400000f0eff */
[-C--:B------:R-:W-:Y:S01]  /*4090*/  LEA.HI.X.SX32 R112, R28, R24.reuse, 0x1, P1 ;  /* 0x000000181c707211 */ /* 0x080fe200008f0eff */
        /* <DEDUP_REMOVED lines=9> */
[----:B------:R0:W-:Y:S01]  /*4130*/  STL [R1+0x330], R113 ;  /* 0x0003307101007387 */ /* 0x0001e20000100800 */
[----:B--2---:R-:W-:-:S03]  /*4140*/  IADD3 R111, P2, R27, R25, RZ ;  /* 0x000000191b6f7210 */ /* 0x004fc60007f5e0ff */
[----:B------:R1:W-:Y:S04]  /*4150*/  STL [R1+0x338], R112 ;  /* 0x0003387001007387 */ /* 0x0003e80000100800 */
[----:B------:R2:W-:Y:S01]  /*4160*/  STL [R1+0x340], R111 ;  /* 0x0003406f01007387 */ /* 0x0005e20000100800 */
[-C--:B0-----:R-:W-:Y:S02]  /*4170*/  LEA.HI.X.SX32 R113, R30, R24.reuse, 0x1, P0 ;  /* 0x000000181e717211 */ /* 0x081fe400000f0eff */
[----:B-1----:R-:W-:-:S03]  /*4180*/  LEA.HI.X.SX32 R112, R27, R24, 0x1, P2 ;  /* 0x000000181b707211 */ /* 0x002fc600010f0eff */
[----:B------:R0:W-:Y:S01]  /*4190*/  STL [R1+0x32c], R113 ;  /* 0x00032c7101007387 */ /* 0x0001e20000100800 */
[----:B--2---:R-:W-:Y:S02]  /*41a0*/  LEA.HI.X.SX32 R111, R31, R24, 0x1, P1 ;  /* 0x000000181f6f7211 */ /* 0x004fe400008f0eff */
[----:B------:R-:W-:-:S03]  /*41b0*/  CS2R R30, SRZ ;  /* 0x00000000001e7805 */ /* 0x000fc6000001ff00 */
[----:B------:R1:W-:Y:S01]  /*41c0*/  STL [R1+0x334], R111 ;  /* 0x0003346f01007387 */ /* 0x0003e20000100800 */
[----:B0-----:R-:W-:-:S03]  /*41d0*/  IADD3 R113, P1, R28, R25, RZ ;  /* 0x000000191c717210 */ /* 0x001fc60007f3e0ff */
[----:B------:R0:W-:Y:S01]  /*41e0*/  STL [R1+0x33c], R112 ;  /* 0x00033c7001007387 */ /* 0x0001e20000100800 */
[-C--:B-1----:R-:W-:Y:S02]  /*41f0*/  IADD3 R111, P0, R110, R25.reuse, RZ ;  /* 0x000000196e6f7210 */ /* 0x082fe40007f1e0ff */
[----:B0-----:R-:W-:-:S03]  /*4200*/  IADD3 R112, P2, R29, R25, RZ ;  /* 0x000000191d707210 */ /* 0x001fc60007f5e0ff */
[----:B------:R0:W-:Y:S01]  /*4210*/  STL [R1+0x344], R111 ;  /* 0x0003446f01007387 */ /* 0x0001e20000100800 */
[----:B------:R-:W-:-:S03]  /*4220*/  LEA.HI.X.SX32 R110, R110, R24, 0x1, P0 ;  /* 0x000000186e6e7211 */ /* 0x000fc600000f0eff */
[----:B------:R-:W-:Y:S04]  /*4230*/  STL [R1+0x348], R113 ;  /* 0x0003487101007387 */ /* 0x000fe80000100800 */
[----:B------:R1:W-:Y:S01]  /*4240*/  STL [R1+0x34c], R112 ;  /* 0x00034c7001007387 */ /* 0x0003e20000100800 */
[----:B0-----:R-:W-:-:S05]  /*4250*/  IADD3 R111, P3, R26, R25, RZ ;  /* 0x000000191a6f7210 */ /* 0x001fca0007f7e0ff */
[----:B------:R0:W-:Y:S01]  /*4260*/  STL [R1+0x24c], R111 ;  /* 0x00024c6f01007387 */ /* 0x0001e20000100800 */
[----:B-1----:R-:W-:-:S03]  /*4270*/  LEA.HI.X.SX32 R112, R28, R24, 0x1, P1 ;  /* 0x000000181c707211 */ /* 0x002fc600008f0eff */
[----:B------:R1:W-:Y:S04]  /*4280*/  STL [R1+0x23c], R110 ;  /* 0x00023c6e01007387 */ /* 0x0003e80000100800 */
[----:B------:R2:W-:Y:S01]  /*4290*/  STL [R1+0x244], R112 ;  /* 0x0002447001007387 */ /* 0x0005e20000100800 */
[-C--:B0-----:R-:W-:Y:S02]  /*42a0*/  LEA.HI.X.SX32 R111, R29, R24.reuse, 0x1, P2 ;  /* 0x000000181d6f7211 */ /* 0x081fe400010f0eff */
[----:B------:R-:W-:Y:S02]  /*42b0*/  CS2R R28, SRZ ;  /* 0x00000000001c7805 */ /* 0x000fe4000001ff00 */
[----:B-1----:R-:W-:Y:S01]  /*42c0*/  LEA.HI.X.SX32 R110, R26, R24, 0x1, P3 ;  /* 0x000000181a6e7211 */ /* 0x002fe200018f0eff */
[----:B------:R0:W-:Y:S01]  /*42d0*/  STL [R1+0x248], R111 ;  /* 0x0002486f01007387 */ /* 0x0001e20000100800 */
[----:B------:R-:W-:-:S02]  /*42e0*/  CS2R R24, SRZ ;  /* 0x0000000000187805 */ /* 0x000fc4000001ff00 */
[----:B------:R-:W-:Y:S02]  /*42f0*/  CS2R R26, SRZ ;  /* 0x00000000001a7805 */ /* 0x000fe4000001ff00 */
[C---:B--2---:R-:W-:Y:S01]  /*4300*/  LOP3.LUT R112, R109.reuse, 0x6, RZ, 0xfc, !PT ;  /* 0x000000066d707812 */ /* 0x044fe200078efcff */
[----:B------:R1:W-:Y:S01]  /*4310*/  STL [R1+0x240], R110 ;  /* 0x0002406e01007387 */ /* 0x0003e20000100800 */
[C---:B------:R-:W-:Y:S02]  /*4320*/  LOP3.LUT R112, R109.reuse, 0xc, RZ, 0xfc, !PT ;  /* 0x0000000c6d707812 */ /* 0x040fe400078efcff */
[C---:B------:R-:W-:Y:S02]  /*4330*/  LOP3.LUT R112, R109.reuse, 0x12, RZ, 0xfc, !PT ;  /* 0x000000126d707812 */ /* 0x040fe400078efcff */
[C---:B------:R-:W-:Y:S02]  /*4340*/  LOP3.LUT R112, R109.reuse, 0x18, RZ, 0xfc, !PT ;  /* 0x000000186d707812 */ /* 0x040fe400078efcff */
[----:B0-----:R-:W-:-:S02]  /*4350*/  LOP3.LUT R111, R109, 0x2, RZ, 0xfc, !PT ;  /* 0x000000026d6f7812 */ /* 0x001fc400078efcff */
[C---:B------:R-:W-:Y:S02]  /*4360*/  LOP3.LUT R111, R109.reuse, 0x8, RZ, 0xfc, !PT ;  /* 0x000000086d6f7812 */ /* 0x040fe400078efcff */
[C---:B-1----:R-:W-:Y:S02]  /*4370*/  LOP3.LUT R110, R109.reuse, 0x4, RZ, 0xfc, !PT ;  /* 0x000000046d6e7812 */ /* 0x042fe400078efcff */
[C---:B------:R-:W-:Y:S02]  /*4380*/  LOP3.LUT R110, R109.reuse, 0xa, RZ, 0xfc, !PT ;  /* 0x0000000a6d6e7812 */ /* 0x040fe400078efcff */
[C---:B------:R-:W-:Y:S02]  /*4390*/  LOP3.LUT R110, R109.reuse, 0x10, RZ, 0xfc, !PT ;  /* 0x000000106d6e7812 */ /* 0x040fe400078efcff */
[C---:B------:R-:W-:Y:S02]  /*43a0*/  LOP3.LUT R111, R109.reuse, 0xe, RZ, 0xfc, !PT ;  /* 0x0000000e6d6f7812 */ /* 0x040fe400078efcff */
[----:B------:R-:W-:-:S02]  /*43b0*/  LOP3.LUT R110, R109, 0x16, RZ, 0xfc, !PT ;  /* 0x000000166d6e7812 */ /* 0x000fc400078efcff */
[C---:B------:R-:W-:Y:S02]  /*43c0*/  LOP3.LUT R111, R109.reuse, 0x14, RZ, 0xfc, !PT ;  /* 0x000000146d6f7812 */ /* 0x040fe400078efcff */
[C---:B------:R-:W-:Y:S02]  /*43d0*/  LOP3.LUT R110, R109.reuse, 0x1c, RZ, 0xfc, !PT ;  /* 0x0000001c6d6e7812 */ /* 0x040fe400078efcff */
        /* <DEDUP_REMOVED lines=112> */
[----:B------:R-:W-:Y:S02]  /*4ae0*/  LOP3.LUT R110, R109, 0xfc, RZ, 0xfc, !PT ;  /* 0x000000fc6d6e7812 */ /* 0x000fe400078efcff */
[----:B------:R-:W-:Y:S02]  /*4af0*/  SHF.R.S32.HI R109, RZ, 0x8, R125 ;  /* 0x00000008ff6d7819 */ /* 0x000fe4000001147d */
[C---:B------:R-:W-:Y:S02]  /*4b00*/  LOP3.LUT R111, R0.reuse, 0x20, RZ, 0x3c, !PT ;  /* 0x00000020006f7812 */ /* 0x040fe400078e3cff */
[C---:B------:R-:W-:Y:S01]  /*4b10*/  LOP3.LUT R110, R0.reuse, 0x30, RZ, 0x3c, !PT ;  /* 0x00000030006e7812 */ /* 0x040fe200078e3cff */
[----:B------:R0:W-:Y:S01]  /*4b20*/  STL [R1+0x35c], R109 ;  /* 0x00035c6d01007387 */ /* 0x0001e20000100800 */
[C---:B------:R-:W-:Y:S02]  /*4b30*/  LOP3.LUT R111, R0.reuse, 0x50, RZ, 0x3c, !PT ;  /* 0x00000050006f7812 */ /* 0x040fe400078e3cff */
[----:B------:R-:W-:-:S02]  /*4b40*/  LOP3.LUT R110, R0, 0x60, RZ, 0x3c, !PT ;  /* 0x00000060006e7812 */ /* 0x000fc400078e3cff */
[C---:B0-----:R-:W-:Y:S02]  /*4b50*/  LOP3.LUT R109, R0.reuse, 0x10, RZ, 0x3c, !PT ;  /* 0x00000010006d7812 */ /* 0x041fe400078e3cff */
[C---:B------:R-:W-:Y:S02]  /*4b60*/  LOP3.LUT R109, R0.reuse, 0x40, RZ, 0x3c, !PT ;  /* 0x00000040006d7812 */ /* 0x040fe400078e3cff */
[----:B------:R-:W-:-:S07]  /*4b70*/  LOP3.LUT R109, R0, 0x70, RZ, 0x3c, !PT ;  /* 0x00000070006d7812 */ /* 0x000fce00078e3cff */
.L_x_1:
[----:B------:R0:W-:Y:S01]  /*4b80*/  STL [R1+0x4fc], R9 ;  /* 0x0004fc0901007387 */ /* 0x0001e20000100800 */
[----:B------:R-:W-:-:S03]  /*4b90*/  UIMAD UR6, UR4, -0x100, UR45 ;  /* 0xffffff00040678a4 */ /* 0x000fc6000f8e022d */
[----:B------:R-:W2:Y:S04]  /*4ba0*/  LDL R111, [R1+0x240] ;  /* 0x00024000016f7983 */ /* 0x000ea80000100800 */
[----:B------:R-:W2:Y:S04]  /*4bb0*/  LDL R110, [R1+0x24c] ;  /* 0x00024c00016e7983 */ /* 0x000ea80000100800 */
[----:B------:R-:W3:Y:S04]  /*4bc0*/  LDL R113, [R1+0x248] ;  /* 0x0002480001717983 */ /* 0x000ee80000100800 */
[----:B------:R-:W4:Y:S01]  /*4bd0*/  LDL R112, [R1+0x34c] ;  /* 0x00034c0001707983 */ /* 0x000f220000100800 */
[----:B-1----:R-:W1:Y:S03]  /*4be0*/  S2R R109, SR_TID.X ;  /* 0x00000000006d7919 */ /* 0x002e660000002100 */
[----:B------:R-:W5:Y:S04]  /*4bf0*/  LDL R129, [R1+0x244] ;  /* 0x0002440001817983 */ /* 0x000f680000100800 */
[----:B------:R-:W5:Y:S01]  /*4c00*/  LDL R128, [R1+0x348] ;  /* 0x0003480001807983 */ /* 0x000f620000100800 */
[----:B------:R-:W-:-:S03]  /*4c10*/  PRMT R152, RZ, 0x7610, R152 ;  /* 0x00007610ff987816 */ /* 0x000fc60000000098 */
[----:B0-----:R-:W5:Y:S01]  /*4c20*/  LDL R9, [R1+0x344] ;  /* 0x0003440001097983 */ /* 0x001f620000100800 */
[----:B------:R-:W0:Y:S01]  /*4c30*/  S2R R130, SR_TID.X ;  /* 0x0000000000827919 */ /* 0x000e220000002100 */
[----:B-1----:R-:W-:-:S04]  /*4c40*/  SHF.R.U32.HI R109, RZ, 0x6, R109 ;  /* 0x00000006ff6d7819 */ /* 0x002fc8000001166d */
[----:B------:R-:W-:-:S04]  /*4c50*/  SGXT.U32 R109, R109, 0x1 ;  /* 0x000000016d6d781a */ /* 0x000fc80000000000 */
[----:B------:R-:W-:-:S04]  /*4c60*/  LOP3.LUT R109, R109, 0x2, RZ, 0xfc, !PT ;  /* 0x000000026d6d7812 */ /* 0x000fc800078efcff */
[----:B------:R-:W-:Y:S02]  /*4c70*/  ISETP.GE.AND P1, PT, R109, UR6, PT ;  /* 0x000000066d007c0c */ /* 0x000fe4000bf26270 */
[----:B------:R-:W1:Y:S02]  /*4c80*/  S2R R109, SR_TID.X ;  /* 0x00000000006d7919 */ /* 0x000e640000002100 */
[--C-:B-1----:R-:W-:Y:S02]  /*4c90*/  SHF.R.U32.HI R125, RZ, 0x6, R109.reuse ;  /* 0x00000006ff7d7819 */ /* 0x102fe4000001166d */
[----:B------:R-:W-:Y:S02]  /*4ca0*/  SHF.R.U32.HI R124, RZ, 0x6, R109 ;  /* 0x00000006ff7c7819 */ /* 0x000fe4000001166d */
[----:B------:R-:W-:Y:S02]  /*4cb0*/  SGXT.U32 R125, R125, 0x1 ;  /* 0x000000017d7d781a */ /* 0x000fe40000000000 */
[----:B------:R-:W-:-:S02]  /*4cc0*/  SGXT.U32 R124, R124, 0x1 ;  /* 0x000000017c7c781a */ /* 0x000fc40000000000 */
[----:B------:R-:W-:Y:S02]  /*4cd0*/  LOP3.LUT R125, R125, 0x4, RZ, 0xfc, !PT ;  /* 0x000000047d7d7812 */ /* 0x000fe400078efcff */
[----:B------:R-:W-:Y:S02]  /*4ce0*/  LOP3.LUT R124, R124, 0x6, RZ, 0xfc, !PT ;  /* 0x000000067c7c7812 */ /* 0x000fe400078efcff */
[----:B------:R-:W-:Y:S02]  /*4cf0*/  ISETP.GE.AND P4, PT, R125, UR6, PT ;  /* 0x000000067d007c0c */ /* 0x000fe4000bf86270 */
[----:B------:R-:W-:Y:S02]  /*4d00*/  ISETP.GE.AND P5, PT, R124, UR6, PT ;  /* 0x000000067c007c0c */ /* 0x000fe4000bfa6270 */
[----:B------:R-:W5:Y:S04]  /*4d10*/  LDL R124, [R1+0x23c] ;  /* 0x00023c00017c7983 */ /* 0x000f680000100800 */
[----:B--2---:R4:W2:Y:S05]  /*4d20*/  @!P1 LDG.E.U8 R152, desc[UR18][R110.64] ;  /* 0x000000126e989981 */ /* 0x0048aa000c1e1100 */
[----:B----4-:R-:W-:-:S02]  /*4d30*/  @!P4 IMAD.MOV.U32 R110, RZ, RZ, R112 ;  /* 0x000000ffff6ec224 */ /* 0x010fc400078e0070 */
[----:B---3--:R-:W-:Y:S01]  /*4d40*/  @!P4 IMAD.MOV.U32 R111, RZ, RZ, R113 ;  /* 0x000000ffff6fc224 */ /* 0x008fe200078e0071 */
[----:B------:R-:W3:Y:S04]  /*4d50*/  LDL R112, [R1+0x340] ;  /* 0x0003400001707983 */ /* 0x000ee80000100800 */
[----:B------:R-:W4:Y:S01]  /*4d60*/  LDL R113, [R1+0x33c] ;  /* 0x00033c0001717983 */ /* 0x000f220000100800 */
[----:B------:R-:W1:Y:S02]  /*4d70*/  S2R R125, SR_TID.X ;  /* 0x00000000007d7919 */ /* 0x000e640000002100 */
[--C-:B-1----:R-:W-:Y:S02]  /*4d80*/  SHF.R.U32.HI R131, RZ, 0x6, R125.reuse ;  /* 0x00000006ff837819 */ /* 0x102fe4000001167d */
[----:B------:R-:W-:-:S04]  /*4d90*/  SHF.R.U32.HI R125, RZ, 0x6, R125 ;  /* 0x00000006ff7d7819 */ /* 0x000fc8000001167d */
[----:B------:R-:W-:-:S04]  /*4da0*/  SGXT.U32 R125, R125, 0x1 ;  /* 0x000000017d7d781a */ /* 0x000fc80000000000 */
[----:B------:R-:W-:-:S04]  /*4db0*/  LOP3.LUT R125, R125, 0xa, RZ, 0xfc, !PT ;  /* 0x0000000a7d7d7812 */ /* 0x000fc800078efcff */
[----:B------:R-:W-:Y:S02]  /*4dc0*/  ISETP.GE.AND P3, PT, R125, UR6, PT ;  /* 0x000000067d007c0c */ /* 0x000fe4000bf66270 */
[----:B------:R-:W1:Y:S01]  /*4dd0*/  S2R R125, SR_TID.X ;  /* 0x00000000007d7919 */ /* 0x000e620000002100 */
[----:B------:R-:W-:-:S04]  /*4de0*/  SGXT.U32 R131, R131, 0x1 ;  /* 0x000000018383781a */ /* 0x000fc80000000000 */
[----:B------:R-:W-:Y:S02]  /*4df0*/  LOP3.LUT R131, R131, 0x8, RZ, 0xfc, !PT ;  /* 0x0000000883837812 */ /* 0x000fe400078efcff */
[----:B------:R-:W-:Y:S02]  /*4e00*/  PRMT R151, RZ, 0x7610, R151 ;  /* 0x00007610ff977816 */ /* 0x000fe40000000097 */
[----:B------:R-:W-:Y:S02]  /*4e10*/  ISETP.GE.AND P2, PT, R131, UR6, PT ;  /* 0x0000000683007c0c */ /* 0x000fe4000bf46270 */
[----:B------:R-:W-:Y:S02]  /*4e20*/  PRMT R150, RZ, 0x7610, R150 ;  /* 0x00007610ff967816 */ /* 0x000fe40000000096 */
[----:B------:R5:W2:Y:S01]  /*4e30*/  @!P4 LDG.E.U8 R151, desc[UR18][R110.64] ;  /* 0x000000126e97c981 */ /* 0x000aa2000c1e1100 */
[----:B------:R-:W-:Y:S01]  /*4e40*/  PRMT R149, RZ, 0x7610, R149 ;  /* 0x00007610ff957816 */ /* 0x000fe20000000095 */
[----:B-----5:R-:W-:-:S02]  /*4e50*/  @!P5 IMAD.MOV.U32 R110, RZ, RZ, R128 ;  /* 0x000000ffff6ed224 */ /* 0x020fc400078e0080 */
[----:B------:R-:W-:Y:S01]  /*4e60*/  @!P5 IMAD.MOV.U32 R111, RZ, RZ, R129 ;  /* 0x000000ffff6fd224 */ /* 0x000fe200078e0081 */
[----:B------:R-:W-:Y:S01]  /*4e70*/  PRMT R148, RZ, 0x7610, R148 ;  /* 0x00007610ff947816 */ /* 0x000fe20000000094 */
[----:B------:R-:W5:Y:S04]  /*4e80*/  LDL R129, [R1+0x32c] ;  /* 0x00032c0001817983 */ /* 0x000f680000100800 */
[----:B------:R0:W2:Y:S01]  /*4e90*/  @!P5 LDG.E.U8 R150, desc[UR18][R110.64] ;  /* 0x000000126e96d981 */ /* 0x0000a2000c1e1100 */
[----:B-1----:R-:W-:-:S03]  /*4ea0*/  SHF.R.U32.HI R131, RZ, 0x6, R125 ;  /* 0x00000006ff837819 */ /* 0x002fc6000001167d */
[----:B------:R-:W5:Y:S01]  /*4eb0*/  LDL R128, [R1+0x330] ;  /* 0x0003300001807983 */ /* 0x000f620000100800 */
[----:B------:R-:W-:-:S04]  /*4ec0*/  SGXT.U32 R131, R131, 0x1 ;  /* 0x000000018383781a */ /* 0x000fc80000000000 */
[----:B------:R-:W-:Y:S01]  /*4ed0*/  LOP3.LUT R131, R131, 0xc, RZ, 0xfc, !PT ;  /* 0x0000000c83837812 */ /* 0x000fe200078efcff */
[----:B0-----:R-:W-:Y:S02]  /*4ee0*/  @!P2 IMAD.MOV.U32 R110, RZ, RZ, R9 ;  /* 0x000000ffff6ea224 */ /* 0x001fe400078e0009 */
[----:B------:R-:W-:Y:S01]  /*4ef0*/  @!P2 IMAD.MOV.U32 R111, RZ, RZ, R124 ;  /* 0x000000ffff6fa224 */ /* 0x000fe200078e007c */
[----:B------:R-:W-:Y:S01]  /*4f00*/  SHF.R.U32.HI R125, RZ, 0x6, R125 ;  /* 0x00000006ff7d7819 */ /* 0x000fe2000001167d */
[----:B------:R-:W2:Y:S01]  /*4f10*/  LDL R9, [R1+0x328] ;  /* 0x0003280001097983 */ /* 0x000ea20000100800 */
[----:B------:R-:W-:-:S03]  /*4f20*/  ISETP.GE.AND P6, PT, R131, UR6, PT ;  /* 0x0000000683007c0c */ /* 0x000fc6000bfc6270 */
[----:B------:R3:W2:Y:S01]  /*4f30*/  @!P2 LDG.E.U8 R149, desc[UR18][R110.64] ;  /* 0x000000126e95a981 */ /* 0x0006a2000c1e1100 */
[----:B------:R-:W-:-:S03]  /*4f40*/  SGXT.U32 R125, R125, 0x1 ;  /* 0x000000017d7d781a */ /* 0x000fc60000000000 */
[----:B------:R-:W5:Y:S01]  /*4f50*/  LDL R131, [R1+0x338] ;  /* 0x0003380001837983 */ /* 0x000f620000100800 */
[----:B------:R-:W-:-:S04]  /*4f60*/  LOP3.LUT R125, R125, 0xe, RZ, 0xfc, !PT ;  /* 0x0000000e7d7d7812 */ /* 0x000fc800078efcff */
[----:B------:R-:W-:Y:S02]  /*4f70*/  ISETP.GE.AND P1, PT, R125, UR6, PT ;  /* 0x000000067d007c0c */ /* 0x000fe4000bf26270 */
[----:B------:R-:W2:Y:S01]  /*4f80*/  LDL R125, [R1+0x324] ;  /* 0x00032400017d7983 */ /* 0x000ea20000100800 */
[----:B---3--:R-:W-:-:S03]  /*4f90*/  @!P3 IMAD.MOV.U32 R110, RZ, RZ, R112 ;  /* 0x000000ffff6eb224 */ /* 0x008fc600078e0070 */
[----:B------:R-:W3:Y:S01]  /*4fa0*/  LDL R112, [R1+0x320] ;  /* 0x0003200001707983 */ /* 0x000ee20000100800 */
[----:B----4-:R-:W-:-:S03]  /*4fb0*/  @!P3 IMAD.MOV.U32 R111, RZ, RZ, R113 ;  /* 0x000000ffff6fb224 */ /* 0x010fc600078e0071 */
[----:B------:R-:W4:Y:S04]  /*4fc0*/  LDL R113, [R1+0x31c] ;  /* 0x00031c0001717983 */ /* 0x000f280000100800 */
[----:B------:R0:W4:Y:S04]  /*4fd0*/  @!P3 LDG.E.U8 R148, desc[UR18][R110.64] ;  /* 0x000000126e94b981 */ /* 0x000128000c1e1100 */
[----:B------:R-:W2:Y:S01]  /*4fe0*/  LDL R111, [R1+0x334] ;  /* 0x00033400016f7983 */ /* 0x000ea20000100800 */
[----:B------:R-:W1:Y:S02]  /*4ff0*/  S2R R124, SR_TID.X ;  /* 0x00000000007c7919 */ /* 0x000e640000002100 */
[----:B-1----:R-:W-:-:S04]  /*5000*/  SHF.R.U32.HI R124, RZ, 0x6, R124 ;  /* 0x00000006ff7c7819 */ /* 0x002fc8000001167c */
[----:B------:R-:W-:-:S04]  /*5010*/  SGXT.U32 R124, R124, 0x1 ;  /* 0x000000017c7c781a */ /* 0x000fc80000000000 */
[----:B------:R-:W-:-:S04]  /*5020*/  LOP3.LUT R124, R124, 0x10, RZ, 0xfc, !PT ;  /* 0x000000107c7c7812 */ /* 0x000fc800078efcff */
[----:B------:R-:W-:Y:S02]  /*5030*/  ISETP.GE.AND P4, PT, R124, UR6, PT ;  /* 0x000000067c007c0c */ /* 0x000fe4000bf86270 */
[----:B------:R-:W0:Y:S01]  /*5040*/  S2R R124, SR_TID.X ;  /* 0x00000000007c7919 */ /* 0x000e220000002100 */
[----:B------:R-:W-:Y:S02]  /*5050*/  PRMT R147, RZ, 0x7610, R147 ;  /* 0x00007610ff937816 */ /* 0x000fe40000000093 */
[----:B------:R-:W-:Y:S02]  /*5060*/  PRMT R146, RZ, 0x7610, R146 ;  /* 0x00007610ff927816 */ /* 0x000fe40000000092 */
[----:B------:R-:W-:Y:S02]  /*5070*/  PRMT R137, RZ, 0x7610, R137 ;  /* 0x00007610ff897816 */ /* 0x000fe40000000089 */
[----:B0-----:R-:W-:-:S04]  /*5080*/  SHF.R.U32.HI R110, RZ, 0x6, R124 ;  /* 0x00000006ff6e7819 */ /* 0x001fc8000001167c */
[----:B------:R-:W-:-:S04]  /*5090*/  SGXT.U32 R110, R110, 0x1 ;  /* 0x000000016e6e781a */ /* 0x000fc80000000000 */
[----:B------:R-:W-:-:S04]  /*50a0*/  LOP3.LUT R110, R110, 0x12, RZ, 0xfc, !PT ;  /* 0x000000126e6e7812 */ /* 0x000fc800078efcff */
[----:B------:R-:W-:Y:S01]  /*50b0*/  ISETP.GE.AND P5, PT, R110, UR6, PT ;  /* 0x000000066e007c0c */ /* 0x000fe2000bfa6270 */
[----:B-----5:R-:W-:Y:S01]  /*50c0*/  @!P6 IMAD.MOV.U32 R110, RZ, RZ, R131 ;  /* 0x000000ffff6ee224 */ /* 0x020fe200078e0083 */
[----:B------:R-:W-:-:S04]  /*50d0*/  SHF.R.U32.HI R131, RZ, 0x6, R124 ;  /* 0x00000006ff837819 */ /* 0x000fc8000001167c */
[----:B------:R-:W-:-:S04]  /*50e0*/  SGXT.U32 R131, R131, 0x1 ;  /* 0x000000018383781a */ /* 0x000fc80000000000 */
[----:B------:R-:W-:Y:S02]  /*50f0*/  LOP3.LUT R131, R131, 0x14, RZ, 0xfc, !PT ;  /* 0x0000001483837812 */ /* 0x000fe400078efcff */
[----:B------:R-:W-:Y:S02]  /*5100*/  PRMT R136, RZ, 0x7610, R136 ;  /* 0x00007610ff887816 */ /* 0x000fe40000000088 */
[----:B------:R-:W-:Y:S02]  /*5110*/  ISETP.GE.AND P2, PT, R131, UR6, PT ;  /* 0x0000000683007c0c */ /* 0x000fe4000bf46270 */
[----:B------:R-:W5:Y:S04]  /*5120*/  LDL R131, [R1+0x318] ;  /* 0x0003180001837983 */ /* 0x000f680000100800 */
[----:B--2---:R0:W2:Y:S02]  /*5130*/  @!P6 LDG.E.U8 R147, desc[UR18][R110.64] ;  /* 0x000000126e93e981 */ /* 0x0040a4000c1e1100 */
[----:B0-----:R-:W-:-:S02]  /*5140*/  @!P1 IMAD.MOV.U32 R110, RZ, RZ, R128 ;  /* 0x000000ffff6e9224 */ /* 0x001fc400078e0080 */
[----:B------:R-:W-:Y:S01]  /*5150*/  @!P1 IMAD.MOV.U32 R111, RZ, RZ, R129 ;  /* 0x000000ffff6f9224 */ /* 0x000fe200078e0081 */
[----:B------:R-:W-:Y:S01]  /*5160*/  SHF.R.U32.HI R124, RZ, 0x6, R124 ;  /* 0x00000006ff7c7819 */ /* 0x000fe2000001167c */
[----:B------:R-:W2:Y:S04]  /*5170*/  LDL R129, [R1+0x304] ;  /* 0x0003040001817983 */ /* 0x000ea80000100800 */
[----:B------:R0:W2:Y:S04]  /*5180*/  @!P1 LDG.E.U8 R146, desc[UR18][R110.64] ;  /* 0x000000126e929981 */ /* 0x0000a8000c1e1100 */
[----:B------:R-:W2:Y:S01]  /*5190*/  LDL R128, [R1+0x308] ;  /* 0x0003080001807983 */ /* 0x000ea20000100800 */
[----:B0-----:R-:W-:-:S02]  /*51a0*/  @!P4 IMAD.MOV.U32 R110, RZ, RZ, R9 ;  /* 0x000000ffff6ec224 */ /* 0x001fc400078e0009 */
[----:B------:R-:W-:Y:S01]  /*51b0*/  @!P4 IMAD.MOV.U32 R111, RZ, RZ, R125 ;  /* 0x000000ffff6fc224 */ /* 0x000fe200078e007d */
[----:B------:R-:W2:Y:S04]  /*51c0*/  LDL R9, [R1+0x310] ;  /* 0x0003100001097983 */ /* 0x000ea80000100800 */
[----:B------:R3:W2:Y:S04]  /*51d0*/  @!P4 LDG.E.U8 R137, desc[UR18][R110.64] ;  /* 0x000000126e89c981 */ /* 0x0006a8000c1e1100 */
[----:B------:R-:W2:Y:S01]  /*51e0*/  LDL R125, [R1+0x30c] ;  /* 0x00030c00017d7983 */ /* 0x000ea20000100800 */
[----:B---3--:R-:W-:-:S02]  /*51f0*/  @!P5 IMAD.MOV.U32 R110, RZ, RZ, R112 ;  /* 0x000000ffff6ed224 */ /* 0x008fc400078e0070 */
[----:B----4-:R-:W-:Y:S01]  /*5200*/  @!P5 IMAD.MOV.U32 R111, RZ, RZ, R113 ;  /* 0x000000ffff6fd224 */ /* 0x010fe200078e0071 */
[----:B------:R-:W-:Y:S01]  /*5210*/  SGXT.U32 R124, R124, 0x1 ;  /* 0x000000017c7c781a */ /* 0x000fe20000000000 */
[----:B------:R-:W3:Y:S04]  /*5220*/  LDL R112, [R1+0x300] ;  /* 0x0003000001707983 */ /* 0x000ee80000100800 */
[----:B------:R0:W4:Y:S04]  /*5230*/  @!P5 LDG.E.U8 R136, desc[UR18][R110.64] ;  /* 0x000000126e88d981 */ /* 0x000128000c1e1100 */
[----:B------:R-:W4:Y:S04]  /*5240*/  LDL R113, [R1+0x2fc] ;  /* 0x0002fc0001717983 */ /* 0x000f280000100800 */
[----:B------:R-:W2:Y:S01]  /*5250*/  LDL R111, [R1+0x314] ;  /* 0x00031400016f7983 */ /* 0x000ea20000100800 */
[----:B------:R-:W-:-:S04]  /*5260*/  LOP3.LUT R124, R124, 0x16, RZ, 0xfc, !PT ;  /* 0x000000167c7c7812 */ /* 0x000fc800078efcff */
[----:B------:R-:W-:Y:S02]  /*5270*/  ISETP.GE.AND P3, PT, R124, UR6, PT ;  /* 0x000000067c007c0c */ /* 0x000fe4000bf66270 */
[----:B------:R-:W1:Y:S02]  /*5280*/  S2R R124, SR_TID.X ;  /* 0x00000000007c7919 */ /* 0x000e640000002100 */
[----:B-1----:R-:W-:-:S04]  /*5290*/  SHF.R.U32.HI R124, RZ, 0x6, R124 ;  /* 0x00000006ff7c7819 */ /* 0x002fc8000001167c */
[----:B------:R-:W-:-:S04]  /*52a0*/  SGXT.U32 R124, R124, 0x1 ;  /* 0x000000017c7c781a */ /* 0x000fc80000000000 */
[----:B------:R-:W-:-:S04]  /*52b0*/  LOP3.LUT R124, R124, 0x18, RZ, 0xfc, !PT ;  /* 0x000000187c7c7812 */ /* 0x000fc800078efcff */
[----:B------:R-:W-:Y:S02]  /*52c0*/  ISETP.GE.AND P6, PT, R124, UR6, PT ;  /* 0x000000067c007c0c */ /* 0x000fe4000bfc6270 */
[----:B------:R-:W0:Y:S01]  /*52d0*/  S2R R124, SR_TID.X ;  /* 0x00000000007c7919 */ /* 0x000e220000002100 */
[----:B------:R-:W-:Y:S02]  /*52e0*/  PRMT R135, RZ, 0x7610, R135 ;  /* 0x00007610ff877816 */ /* 0x000fe40000000087 */
[----:B0-----:R-:W-:-:S04]  /*52f0*/  SHF.R.U32.HI R110, RZ, 0x6, R124 ;  /* 0x00000006ff6e7819 */ /* 0x001fc8000001167c */
[----:B------:R-:W-:-:S04]  /*5300*/  SGXT.U32 R110, R110, 0x1 ;  /* 0x000000016e6e781a */ /* 0x000fc80000000000 */
[----:B------:R-:W-:-:S04]  /*5310*/  LOP3.LUT R110, R110, 0x1a, RZ, 0xfc, !PT ;  /* 0x0000001a6e6e7812 */ /* 0x000fc800078efcff */
[----:B------:R-:W-:Y:S01]  /*5320*/  ISETP.GE.AND P1, PT, R110, UR6, PT ;  /* 0x000000066e007c0c */ /* 0x000fe2000bf26270 */
[----:B-----5:R-:W-:-:S05]  /*5330*/  @!P2 IMAD.MOV.U32 R110, RZ, RZ, R131 ;  /* 0x000000ffff6ea224 */ /* 0x020fca00078e0083 */
[----:B--2---:R0:W2:Y:S02]  /*5340*/  @!P2 LDG.E.U8 R135, desc[UR18][R110.64] ;  /* 0x000000126e87a981 */ /* 0x0040a4000c1e1100 */
[----:B0-----:R-:W-:Y:S02]  /*5350*/  @!P3 IMAD.MOV.U32 R110, RZ, RZ, R9 ;  /* 0x000000ffff6eb224 */ /* 0x001fe400078e0009 */
[----:B------:R-:W-:Y:S01]  /*5360*/  @!P3 IMAD.MOV.U32 R111, RZ, RZ, R125 ;  /* 0x000000ffff6fb224 */ /* 0x000fe200078e007d */
[----:B------:R-:W5:Y:S04]  /*5370*/  LDL R9, [R1+0x2f8] ;  /* 0x0002f80001097983 */ /* 0x000f680000100800 */
[----:B------:R-:W2:Y:S01]  /*5380*/  LDL R125, [R1+0x2f4] ;  /* 0x0002f400017d7983 */ /* 0x000ea20000100800 */
[----:B------:R-:W-:-:S02]  /*5390*/  PRMT R134, RZ, 0x7610, R134 ;  /* 0x00007610ff867816 */ /* 0x000fc40000000086 */
[----:B------:R-:W-:Y:S02]  /*53a0*/  SHF.R.U32.HI R124, RZ, 0x6, R124 ;  /* 0x00000006ff7c7819 */ /* 0x000fe4000001167c */
[----:B------:R-:W-:Y:S02]  /*53b0*/  PRMT R133, RZ, 0x7610, R133 ;  /* 0x00007610ff857816 */ /* 0x000fe40000000085 */
[----:B------:R-:W-:Y:S01]  /*53c0*/  SGXT.U32 R124, R124, 0x1 ;  /* 0x000000017c7c781a */ /* 0x000fe20000000000 */
[----:B------:R0:W2:Y:S03]  /*53d0*/  @!P3 LDG.E.U8 R134, desc[UR18][R110.64] ;  /* 0x000000126e86b981 */ /* 0x0000a6000c1e1100 */
[----:B------:R-:W-:Y:S01]  /*53e0*/  LOP3.LUT R124, R124, 0x1c, RZ, 0xfc, !PT ;  /* 0x0000001c7c7c7812 */ /* 0x000fe200078efcff */
[----:B0-----:R-:W-:Y:S02]  /*53f0*/  @!P6 IMAD.MOV.U32 R110, RZ, RZ, R128 ;  /* 0x000000ffff6ee224 */ /* 0x001fe400078e0080 */
[----:B------:R-:W-:Y:S01]  /*5400*/  @!P6 IMAD.MOV.U32 R111, RZ, RZ, R129 ;  /* 0x000000ffff6fe224 */ /* 0x000fe200078e0081 */
[----:B------:R-:W-:Y:S01]  /*5410*/  ISETP.GE.AND P4, PT, R124, UR6, PT ;  /* 0x000000067c007c0c */ /* 0x000fe2000bf86270 */
[----:B------:R-:W2:Y:S04]  /*5420*/  LDL R129, [R1+0x2e4] ;  /* 0x0002e40001817983 */ /* 0x000ea80000100800 */
[----:B------:R3:W2:Y:S01]  /*5430*/  @!P6 LDG.E.U8 R133, desc[UR18][R110.64] ;  /* 0x000000126e85e981 */ /* 0x0006a2000c1e1100 */
[----:B------:R-:W0:Y:S01]  /*5440*/  S2R R124, SR_TID.X ;  /* 0x00000000007c7919 */ /* 0x000e220000002100 */
[----:B------:R-:W-:-:S02]  /*5450*/  PRMT R246, RZ, 0x7610, R246 ;  /* 0x00007610fff67816 */ /* 0x000fc400000000f6 */
[----:B------:R-:W-:Y:S01]  /*5460*/  PRMT R248, RZ, 0x7610, R248 ;  /* 0x00007610fff87816 */ /* 0x000fe200000000f8 */
[----:B------:R-:W2:Y:S01]  /*5470*/  LDL R128, [R1+0x2e8] ;  /* 0x0002e80001807983 */ /* 0x000ea20000100800 */
[----:B---3--:R-:W-:Y:S02]  /*5480*/  @!P1 IMAD.MOV.U32 R110, RZ, RZ, R112 ;  /* 0x000000ffff6e9224 */ /* 0x008fe400078e0070 */
[----:B------:R-:W1:Y:S01]  /*5490*/  S2R R112, SR_TID.X ;  /* 0x0000000000707919 */ /* 0x000e620000002100 */
[----:B----4-:R-:W-:Y:S02]  /*54a0*/  @!P1 IMAD.MOV.U32 R111, RZ, RZ, R113 ;  /* 0x000000ffff6f9224 */ /* 0x010fe400078e0071 */
[----:B------:R-:W3:Y:S04]  /*54b0*/  LDL R113, [R1+0x2e0] ;  /* 0x0002e00001717983 */ /* 0x000ee80000100800 */
[----:B------:R1:W4:Y:S01]  /*54c0*/  @!P1 LDG.E.U8 R246, desc[UR18][R110.64] ;  /* 0x000000126ef69981 */ /* 0x000322000c1e1100 */
[----:B0-----:R-:W-:-:S04]  /*54d0*/  SHF.R.U32.HI R131, RZ, 0x6, R124 ;  /* 0x00000006ff837819 */ /* 0x001fc8000001167c */
[----:B------:R-:W-:Y:S02]  /*54e0*/  SGXT.U32 R131, R131, 0x1 ;  /* 0x000000018383781a */ /* 0x000fe40000000000 */
[----:B-1----:R-:W-:-:S04]  /*54f0*/  SHF.R.U32.HI R111, RZ, 0x6, R112 ;  /* 0x00000006ff6f7819 */ /* 0x002fc80000011670 */
[----:B------:R-:W-:Y:S02]  /*5500*/  SGXT.U32 R111, R111, 0x1 ;  /* 0x000000016f6f781a */ /* 0x000fe40000000000 */
[----:B------:R-:W-:Y:S02]  /*5510*/  LOP3.LUT R131, R131, 0x1e, RZ, 0xfc, !PT ;  /* 0x0000001e83837812 */ /* 0x000fe400078efcff */
[----:B------:R-:W-:Y:S02]  /*5520*/  LOP3.LUT R111, R111, 0x22, RZ, 0xfc, !PT ;  /* 0x000000226f6f7812 */ /* 0x000fe400078efcff */
[----:B------:R-:W-:Y:S02]  /*5530*/  SHF.R.U32.HI R124, RZ, 0x6, R124 ;  /* 0x00000006ff7c7819 */ /* 0x000fe4000001167c */
[----:B------:R-:W-:Y:S02]  /*5540*/  ISETP.GE.AND P3, PT, R111, UR6, PT ;  /* 0x000000066f007c0c */ /* 0x000fe4000bf66270 */
[----:B------:R-:W-:-:S02]  /*5550*/  ISETP.GE.AND P5, PT, R131, UR6, PT ;  /* 0x0000000683007c0c */ /* 0x000fc4000bfa6270 */
[----:B------:R-:W3:Y:S01]  /*5560*/  LDL R131, [R1+0x2f0] ;  /* 0x0002f00001837983 */ /* 0x000ee20000100800 */
[----:B------:R-:W-:-:S04]  /*5570*/  SGXT.U32 R124, R124, 0x1 ;  /* 0x000000017c7c781a */ /* 0x000fc80000000000 */
[----:B------:R-:W-:-:S04]  /*5580*/  LOP3.LUT R124, R124, 0x20, RZ, 0xfc, !PT ;  /* 0x000000207c7c7812 */ /* 0x000fc800078efcff */
[----:B------:R-:W-:Y:S02]  /*5590*/  ISETP.GE.AND P2, PT, R124, UR6, PT ;  /* 0x000000067c007c0c */ /* 0x000fe4000bf46270 */
[----:B------:R-:W4:Y:S01]  /*55a0*/  LDL R124, [R1+0x2dc] ;  /* 0x0002dc00017c7983 */ /* 0x000f220000100800 */
[----:B-----5:R-:W-:Y:S02]  /*55b0*/  @!P4 IMAD.MOV.U32 R110, RZ, RZ, R9 ;  /* 0x000000ffff6ec224 */ /* 0x020fe400078e0009 */
[----:B--2---:R-:W-:-:S05]  /*55c0*/  @!P4 IMAD.MOV.U32 R111, RZ, RZ, R125 ;  /* 0x000000ffff6fc224 */ /* 0x004fca00078e007d */
[----:B------:R3:W2:Y:S04]  /*55d0*/  @!P4 LDG.E.U8 R248, desc[UR18][R110.64] ;  /* 0x000000126ef8c981 */ /* 0x0006a8000c1e1100 */
[----:B------:R-:W5:Y:S01]  /*55e0*/  LDL R111, [R1+0x2ec] ;  /* 0x0002ec00016f7983 */ /* 0x000f620000100800 */
[----:B------:R-:W-:Y:S02]  /*55f0*/  PRMT R250, RZ, 0x7610, R250 ;  /* 0x00007610fffa7816 */ /* 0x000fe400000000fa */
[----:B------:R-:W-:Y:S02]  /*5600*/  PRMT R127, RZ, 0x7610, R127 ;  /* 0x00007610ff7f7816 */ /* 0x000fe4000000007f */
[----:B------:R-:W-:Y:S02]  /*5610*/  PRMT R126, RZ, 0x7610, R126 ;  /* 0x00007610ff7e7816 */ /* 0x000fe4000000007e */
[----:B------:R-:W-:-:S02]  /*5620*/  SHF.R.U32.HI R9, RZ, 0x6, R112 ;  /* 0x00000006ff097819 */ /* 0x000fc40000011670 */
[----:B------:R-:W2:Y:S01]  /*5630*/  LDL R112, [R1+0x2d4] ;  /* 0x0002d40001707983 */ /* 0x000ea20000100800 */
[----:B---3--:R-:W-:-:S05]  /*5640*/  @!P5 IMAD.MOV.U32 R110, RZ, RZ, R131 ;  /* 0x000000ffff6ed224 */ /* 0x008fca00078e0083 */
[----:B-----5:R0:W3:Y:S02]  /*5650*/  @!P5 LDG.E.U8 R250, desc[UR18][R110.64] ;  /* 0x000000126efad981 */ /* 0x0200e4000c1e1100 */
[----:B0-----:R-:W-:Y:S02]  /*5660*/  @!P2 IMAD.MOV.U32 R110, RZ, RZ, R128 ;  /* 0x000000ffff6ea224 */ /* 0x001fe400078e0080 */
[----:B------:R-:W-:Y:S01]  /*5670*/  @!P2 IMAD.MOV.U32 R111, RZ, RZ, R129 ;  /* 0x000000ffff6fa224 */ /* 0x000fe200078e0081 */
[----:B------:R-:W0:Y:S04]  /*5680*/  S2R R125, SR_TID.X ;  /* 0x00000000007d7919 */ /* 0x000e280000002100 */
[----:B------:R1:W5:Y:S01]  /*5690*/  @!P2 LDG.E.U8 R127, desc[UR18][R110.64] ;  /* 0x000000126e7fa981 */ /* 0x000362000c1e1100 */
[----:B------:R-:W-:-:S03]  /*56a0*/  SGXT.U32 R9, R9, 0x1 ;  /* 0x000000010909781a */ /* 0x000fc60000000000 */
[----:B------:R-:W3:Y:S04]  /*56b0*/  LDL R129, [R1+0x2c4] ;  /* 0x0002c40001817983 */ /* 0x000ee80000100800 */
[----:B------:R-:W3:Y:S01]  /*56c0*/  LDL R128, [R1+0x2c8] ;  /* 0x0002c80001807983 */ /* 0x000ee20000100800 */
[----:B-1----:R-:W-:Y:S02]  /*56d0*/  @!P3 IMAD.MOV.U32 R110, RZ, RZ, R113 ;  /* 0x000000ffff6eb224 */ /* 0x002fe400078e0071 */
[----:B----4-:R-:W-:Y:S01]  /*56e0*/  @!P3 IMAD.MOV.U32 R111, RZ, RZ, R124 ;  /* 0x000000ffff6fb224 */ /* 0x010fe200078e007c */
[----:B------:R-:W-:Y:S01]  /*56f0*/  LOP3.LUT R9, R9, 0x24, RZ, 0xfc, !PT ;  /* 0x0000002409097812 */ /* 0x000fe200078efcff */
[----:B------:R-:W4:Y:S04]  /*5700*/  LDL R113, [R1+0x2d0] ;  /* 0x0002d00001717983 */ /* 0x000f280000100800 */
[----:B------:R2:W3:Y:S01]  /*5710*/  @!P3 LDG.E.U8 R126, desc[UR18][R110.64] ;  /* 0x000000126e7eb981 */ /* 0x0004e2000c1e1100 */
[----:B------:R-:W-:-:S03]  /*5720*/  ISETP.GE.AND P6, PT, R9, UR6, PT ;  /* 0x0000000609007c0c */ /* 0x000fc6000bfc6270 */
[----:B------:R-:W4:Y:S01]  /*5730*/  LDL R9, [R1+0x2d8] ;  /* 0x0002d80001097983 */ /* 0x000f220000100800 */
[--C-:B0-----:R-:W-:Y:S02]  /*5740*/  SHF.R.U32.HI R131, RZ, 0x6, R125.reuse ;  /* 0x00000006ff837819 */ /* 0x101fe4000001167d */
[----:B------:R-:W-:-:S04]  /*5750*/  SHF.R.U32.HI R125, RZ, 0x6, R125 ;  /* 0x00000006ff7d7819 */ /* 0x000fc8000001167d */
[----:B------:R-:W-:-:S04]  /*5760*/  SGXT.U32 R125, R125, 0x1 ;  /* 0x000000017d7d781a */ /* 0x000fc80000000000 */
[----:B------:R-:W-:-:S04]  /*5770*/  LOP3.LUT R125, R125, 0x28, RZ, 0xfc, !PT ;  /* 0x000000287d7d7812 */ /* 0x000fc800078efcff */
[----:B------:R-:W-:Y:S02]  /*5780*/  ISETP.GE.AND P4, PT, R125, UR6, PT ;  /* 0x000000067d007c0c */ /* 0x000fe4000bf86270 */
[----:B------:R-:W4:Y:S01]  /*5790*/  LDL R125, [R1+0x2cc] ;  /* 0x0002cc00017d7983 */ /* 0x000f220000100800 */
[----:B--2---:R-:W-:Y:S01]  /*57a0*/  @!P6 IMAD.MOV.U32 R111, RZ, RZ, R112 ;  /* 0x000000ffff6fe224 */ /* 0x004fe200078e0070 */
[----:B------:R-:W0:Y:S01]  /*57b0*/  S2R R124, SR_TID.X ;  /* 0x00000000007c7919 */ /* 0x000e220000002100 */
[----:B------:R-:W-:-:S04]  /*57c0*/  SGXT.U32 R131, R131, 0x1 ;  /* 0x000000018383781a */ /* 0x000fc80000000000 */
[----:B------:R-:W-:Y:S01]  /*57d0*/  LOP3.LUT R131, R131, 0x26, RZ, 0xfc, !PT ;  /* 0x0000002683837812 */ /* 0x000fe200078efcff */
[----:B-----5:R1:W-:Y:S04]  /*57e0*/  STL [R1+0x8], R127 ;  /* 0x0000087f01007387 */ /* 0x0203e80000100800 */
[----:B-1----:R-:W2:Y:S04]  /*57f0*/  LDL R127, [R1+0x2bc] ;  /* 0x0002bc00017f7983 */ /* 0x002ea80000100800 */
[----:B---3--:R1:W-:Y:S04]  /*5800*/  STL [R1], R126 ;  /* 0x0000007e01007387 */ /* 0x0083e80000100800 */
[----:B------:R-:W3:Y:S04]  /*5810*/  LDL R112, [R1+0x2b8] ;  /* 0x0002b80001707983 */ /* 0x000ee80000100800 */
[----:B-1----:R-:W5:Y:S01]  /*5820*/  LDL R126, [R1+0x2c0] ;  /* 0x0002c000017e7983 */ /* 0x002f620000100800 */
[----:B0-----:R-:W-:-:S02]  /*5830*/  SHF.R.U32.HI R124, RZ, 0x6, R124 ;  /* 0x00000006ff7c7819 */ /* 0x001fc4000001167c */
[----:B------:R-:W-:Y:S02]  /*5840*/  ISETP.GE.AND P1, PT, R131, UR6, PT ;  /* 0x0000000683007c0c */ /* 0x000fe4000bf26270 */
[----:B------:R-:W0:Y:S01]  /*5850*/  S2R R131, SR_TID.X ;  /* 0x0000000000837919 */ /* 0x000e220000002100 */
[----:B------:R-:W-:-:S04]  /*5860*/  SGXT.U32 R124, R124, 0x1 ;  /* 0x000000017c7c781a */ /* 0x000fc80000000000 */
[----:B------:R-:W-:Y:S01]  /*5870*/  LOP3.LUT R124, R124, 0x2a, RZ, 0xfc, !PT ;  /* 0x0000002a7c7c7812 */ /* 0x000fe200078efcff */
[----:B----4-:R-:W-:Y:S01]  /*5880*/  @!P6 IMAD.MOV.U32 R110, RZ, RZ, R9 ;  /* 0x000000ffff6ee224 */ /* 0x010fe200078e0009 */
[----:B------:R-:W-:Y:S02]  /*5890*/  PRMT R251, RZ, 0x7610, R251 ;  /* 0x00007610fffb7816 */ /* 0x000fe400000000fb */
[----:B------:R-:W-:Y:S02]  /*58a0*/  ISETP.GE.AND P5, PT, R124, UR6, PT ;  /* 0x000000067c007c0c */ /* 0x000fe4000bfa6270 */
[----:B------:R-:W4:Y:S04]  /*58b0*/  LDL R124, [R1+0x2b4] ;  /* 0x0002b400017c7983 */ /* 0x000f280000100800 */
[----:B------:R1:W4:Y:S02]  /*58c0*/  @!P6 LDG.E.U8 R251, desc[UR18][R110.64] ;  /* 0x000000126efbe981 */ /* 0x000324000c1e1100 */
[----:B-1----:R-:W-:-:S02]  /*58d0*/  @!P1 IMAD.MOV.U32 R110, RZ, RZ, R113 ;  /* 0x000000ffff6e9224 */ /* 0x002fc400078e0071 */
[----:B------:R-:W4:Y:S01]  /*58e0*/  LDL R113, [R1+0x2ac] ;  /* 0x0002ac0001717983 */ /* 0x000f220000100800 */
[----:B0-----:R-:W-:-:S04]  /*58f0*/  SHF.R.U32.HI R9, RZ, 0x6, R131 ;  /* 0x00000006ff097819 */ /* 0x001fc80000011683 */
[----:B------:R-:W-:-:S04]  /*5900*/  SGXT.U32 R9, R9, 0x1 ;  /* 0x000000010909781a */ /* 0x000fc80000000000 */
[----:B------:R-:W-:Y:S01]  /*5910*/  LOP3.LUT R9, R9, 0x2c, RZ, 0xfc, !PT ;  /* 0x0000002c09097812 */ /* 0x000fe200078efcff */
[----:B------:R-:W-:Y:S01]  /*5920*/  @!P1 IMAD.MOV.U32 R111, RZ, RZ, R125 ;  /* 0x000000ffff6f9224 */ /* 0x000fe200078e007d */
[----:B------:R-:W-:Y:S02]  /*5930*/  PRMT R249, RZ, 0x7610, R249 ;  /* 0x00007610fff97816 */ /* 0x000fe400000000f9 */
[----:B------:R-:W-:Y:S02]  /*5940*/  ISETP.GE.AND P2, PT, R9, UR6, PT ;  /* 0x0000000609007c0c */ /* 0x000fe4000bf46270 */
[----:B------:R-:W-:Y:S02]  /*5950*/  SHF.R.U32.HI R9, RZ, 0x6, R131 ;  /* 0x00000006ff097819 */ /* 0x000fe40000011683 */
[----:B------:R-:W-:Y:S01]  /*5960*/  PRMT R247, RZ, 0x7610, R247 ;  /* 0x00007610fff77816 */ /* 0x000fe200000000f7 */
[----:B------:R0:W4:Y:S01]  /*5970*/  @!P1 LDG.E.U8 R249, desc[UR18][R110.64] ;  /* 0x000000126ef99981 */ /* 0x000122000c1e1100 */
[----:B------:R-:W-:-:S04]  /*5980*/  SGXT.U32 R9, R9, 0x1 ;  /* 0x000000010909781a */ /* 0x000fc80000000000 */
[----:B------:R-:W-:Y:S01]  /*5990*/  LOP3.LUT R9, R9, 0x2e, RZ, 0xfc, !PT ;  /* 0x0000002e09097812 */ /* 0x000fe200078efcff */
[----:B0-----:R-:W-:Y:S02]  /*59a0*/  @!P4 IMAD.MOV.U32 R110, RZ, RZ, R128 ;  /* 0x000000ffff6ec224 */ /* 0x001fe400078e0080 */
[----:B------:R-:W-:Y:S01]  /*59b0*/  @!P4 IMAD.MOV.U32 R111, RZ, RZ, R129 ;  /* 0x000000ffff6fc224 */ /* 0x000fe200078e0081 */
[----:B------:R-:W-:Y:S01]  /*59c0*/  PRMT R245, RZ, 0x7610, R245 ;  /* 0x00007610fff57816 */ /* 0x000fe200000000f5 */
[----:B------:R-:W0:Y:S01]  /*59d0*/  S2R R125, SR_TID.X ;  /* 0x00000000007d7919 */ /* 0x000e220000002100 */
[----:B------:R-:W-:Y:S02]  /*59e0*/  ISETP.GE.AND P3, PT, R9, UR6, PT ;  /* 0x0000000609007c0c */ /* 0x000fe4000bf66270 */
[----:B------:R2:W4:Y:S04]  /*59f0*/  @!P4 LDG.E.U8 R247, desc[UR18][R110.64] ;  /* 0x000000126ef7c981 */ /* 0x000528000c1e1100 */
[----:B------:R-:W4:Y:S04]  /*5a00*/  LDL R9, [R1+0x2b0] ;  /* 0x0002b00001097983 */ /* 0x000f280000100800 */
[----:B------:R-:W4:Y:S01]  /*5a10*/  LDL R129, [R1+0x29c] ;  /* 0x00029c0001817983 */ /* 0x000f220000100800 */
[----:B--2---:R-:W-:Y:S01]  /*5a20*/  @!P5 IMAD.MOV.U32 R111, RZ, RZ, R127 ;  /* 0x000000ffff6fd224 */ /* 0x004fe200078e007f */
[----:B0-----:R-:W-:-:S02]  /*5a30*/  SHF.R.U32.HI R128, RZ, 0x6, R125 ;  /* 0x00000006ff807819 */ /* 0x001fc4000001167d */
[----:B------:R-:W2:Y:S01]  /*5a40*/  LDL R127, [R1+0x294] ;  /* 0x00029400017f7983 */ /* 0x000ea20000100800 */
[----:B-----5:R-:W-:Y:S01]  /*5a50*/  @!P5 IMAD.MOV.U32 R110, RZ, RZ, R126 ;  /* 0x000000ffff6ed224 */ /* 0x020fe200078e007e */
[----:B------:R-:W-:Y:S02]  /*5a60*/  SHF.R.U32.HI R125, RZ, 0x6, R125 ;  /* 0x00000006ff7d7819 */ /* 0x000fe4000001167d */
[----:B------:R-:W5:Y:S04]  /*5a70*/  LDL R126, [R1+0x298] ;  /* 0x00029800017e7983 */ /* 0x000f680000100800 */
[----:B------:R3:W2:Y:S02]  /*5a80*/  @!P5 LDG.E.U8 R245, desc[UR18][R110.64] ;  /* 0x000000126ef5d981 */ /* 0x0006a4000c1e1100 */
[----:B---3--:R-:W-:-:S02]  /*5a90*/  @!P2 IMAD.MOV.U32 R110, RZ, RZ, R112 ;  /* 0x000000ffff6ea224 */ /* 0x008fc400078e0070 */
[----:B------:R-:W3:Y:S01]  /*5aa0*/  LDL R112, [R1+0x2a8] ;  /* 0x0002a80001707983 */ /* 0x000ee20000100800 */
[----:B------:R-:W-:Y:S02]  /*5ab0*/  SGXT.U32 R125, R125, 0x1 ;  /* 0x000000017d7d781a */ /* 0x000fe40000000000 */
[----:B------:R-:W-:Y:S02]  /*5ac0*/  SGXT.U32 R128, R128, 0x1 ;  /* 0x000000018080781a */ /* 0x000fe40000000000 */
[----:B------:R-:W-:Y:S02]  /*5ad0*/  LOP3.LUT R125, R125, 0x32, RZ, 0xfc, !PT ;  /* 0x000000327d7d7812 */ /* 0x000fe400078efcff */
[----:B------:R-:W-:Y:S02]  /*5ae0*/  LOP3.LUT R128, R128, 0x30, RZ, 0xfc, !PT ;  /* 0x0000003080807812 */ /* 0x000fe400078efcff */
[----:B------:R-:W-:Y:S02]  /*5af0*/  ISETP.GE.AND P1, PT, R125, UR6, PT ;  /* 0x000000067d007c0c */ /* 0x000fe4000bf26270 */
[----:B------:R-:W5:Y:S01]  /*5b00*/  LDL R125, [R1+0x2a4] ;  /* 0x0002a400017d7983 */ /* 0x000f620000100800 */
[----:B------:R-:W-:-:S03]  /*5b10*/  ISETP.GE.AND P6, PT, R128, UR6, PT ;  /* 0x0000000680007c0c */ /* 0x000fc6000bfc6270 */
[----:B------:R-:W2:Y:S01]  /*5b20*/  LDL R128, [R1+0x2a0] ;  /* 0x0002a00001807983 */ /* 0x000ea20000100800 */
[----:B------:R-:W-:Y:S01]  /*5b30*/  PRMT R244, RZ, 0x7610, R244 ;  /* 0x00007610fff47816 */ /* 0x000fe200000000f4 */
[----:B----4-:R-:W-:Y:S02]  /*5b40*/  @!P2 IMAD.MOV.U32 R111, RZ, RZ, R124 ;  /* 0x000000ffff6fa224 */ /* 0x010fe400078e007c */
[----:B------:R-:W0:Y:S03]  /*5b50*/  S2R R124, SR_TID.X ;  /* 0x00000000007c7919 */ /* 0x000e260000002100 */
[----:B------:R1:W4:Y:S02]  /*5b60*/  @!P2 LDG.E.U8 R244, desc[UR18][R110.64] ;  /* 0x000000126ef4a981 */ /* 0x000324000c1e1100 */
[----:B-1----:R-:W-:Y:S02]  /*5b70*/  @!P3 IMAD.MOV.U32 R111, RZ, RZ, R113 ;  /* 0x000000ffff6fb224 */ /* 0x002fe400078e0071 */
[----:B------:R-:W4:Y:S01]  /*5b80*/  LDL R113, [R1+0x290] ;  /* 0x0002900001717983 */ /* 0x000f220000100800 */
[----:B------:R-:W-:-:S02]  /*5b90*/  PRMT R243, RZ, 0x7610, R243 ;  /* 0x00007610fff37816 */ /* 0x000fc400000000f3 */
[----:B0-----:R-:W-:-:S04]  /*5ba0*/  SHF.R.U32.HI R124, RZ, 0x6, R124 ;  /* 0x00000006ff7c7819 */ /* 0x001fc8000001167c */
[----:B------:R-:W-:-:S04]  /*5bb0*/  SGXT.U32 R124, R124, 0x1 ;  /* 0x000000017c7c781a */ /* 0x000fc80000000000 */
[----:B------:R-:W-:Y:S01]  /*5bc0*/  LOP3.LUT R124, R124, 0x34, RZ, 0xfc, !PT ;  /* 0x000000347c7c7812 */ /* 0x000fe200078efcff */
[----:B------:R-:W-:-:S03]  /*5bd0*/  @!P3 IMAD.MOV.U32 R110, RZ, RZ, R9 ;  /* 0x000000ffff6eb224 */ /* 0x000fc600078e0009 */
[----:B------:R-:W-:Y:S02]  /*5be0*/  ISETP.GE.AND P4, PT, R124, UR6, PT ;  /* 0x000000067c007c0c */ /* 0x000fe4000bf86270 */
[----:B------:R-:W4:Y:S04]  /*5bf0*/  LDL R124, [R1+0x28c] ;  /* 0x00028c00017c7983 */ /* 0x000f280000100800 */
[----:B------:R3:W4:Y:S01]  /*5c00*/  @!P3 LDG.E.U8 R243, desc[UR18][R110.64] ;  /* 0x000000126ef3b981 */ /* 0x000722000c1e1100 */
[----:B------:R-:W-:-:S04]  /*5c10*/  SHF.R.U32.HI R9, RZ, 0x6, R131 ;  /* 0x00000006ff097819 */ /* 0x000fc80000011683 */
[----:B------:R-:W-:Y:S01]  /*5c20*/  SGXT.U32 R9, R9, 0x1 ;  /* 0x000000010909781a */ /* 0x000fe20000000000 */
[----:B---3--:R-:W-:Y:S02]  /*5c30*/  @!P6 IMAD.MOV.U32 R110, RZ, RZ, R112 ;  /* 0x000000ffff6ee224 */ /* 0x008fe400078e0070 */
[----:B------:R-:W3:Y:S01]  /*5c40*/  LDL R112, [R1+0x284] ;  /* 0x0002840001707983 */ /* 0x000ee20000100800 */
[----:B------:R-:W-:Y:S02]  /*5c50*/  LOP3.LUT R9, R9, 0x36, RZ, 0xfc, !PT ;  /* 0x0000003609097812 */ /* 0x000fe400078efcff */
[----:B------:R-:W-:Y:S02]  /*5c60*/  PRMT R242, RZ, 0x7610, R242 ;  /* 0x00007610fff27816 */ /* 0x000fe400000000f2 */
[----:B------:R-:W-:Y:S02]  /*5c70*/  ISETP.GE.AND P5, PT, R9, UR6, PT ;  /* 0x0000000609007c0c */ /* 0x000fe4000bfa6270 */
[----:B------:R-:W-:Y:S01]  /*5c80*/  SHF.R.U32.HI R9, RZ, 0x6, R131 ;  /* 0x00000006ff097819 */ /* 0x000fe20000011683 */
[----:B-----5:R-:W-:-:S02]  /*5c90*/  @!P6 IMAD.MOV.U32 R111, RZ, RZ, R125 ;  /* 0x000000ffff6fe224 */ /* 0x020fc400078e007d */
[----:B------:R-:W0:Y:S01]  /*5ca0*/  S2R R125, SR_TID.X ;  /* 0x00000000007d7919 */ /* 0x000e220000002100 */
[----:B------:R-:W-:Y:S02]  /*5cb0*/  SGXT.U32 R9, R9, 0x1 ;  /* 0x000000010909781a */ /* 0x000fe40000000000 */
[----:B------:R-:W-:Y:S01]  /*5cc0*/  PRMT R241, RZ, 0x7610, R241 ;  /* 0x00007610fff17816 */ /* 0x000fe200000000f1 */
[----:B------:R2:W5:Y:S01]  /*5cd0*/  @!P6 LDG.E.U8 R242, desc[UR18][R110.64] ;  /* 0x000000126ef2e981 */ /* 0x000562000c1e1100 */
[----:B------:R-:W-:Y:S02]  /*5ce0*/  LOP3.LUT R9, R9, 0x38, RZ, 0xfc, !PT ;  /* 0x0000003809097812 */ /* 0x000fe400078efcff */
[----:B------:R-:W-:Y:S01]  /*5cf0*/  PRMT R240, RZ, 0x7610, R240 ;  /* 0x00007610fff07816 */ /* 0x000fe200000000f0 */
[----:B--2---:R-:W-:Y:S02]  /*5d00*/  @!P1 IMAD.MOV.U32 R110, RZ, RZ, R128 ;  /* 0x000000ffff6e9224 */ /* 0x004fe400078e0080 */
[----:B------:R-:W-:Y:S01]  /*5d10*/  @!P1 IMAD.MOV.U32 R111, RZ, RZ, R129 ;  /* 0x000000ffff6f9224 */ /* 0x000fe200078e0081 */
[----:B------:R-:W-:Y:S01]  /*5d20*/  ISETP.GE.AND P2, PT, R9, UR6, PT ;  /* 0x0000000609007c0c */ /* 0x000fe2000bf46270 */
[----:B------:R-:W2:Y:S04]  /*5d30*/  LDL R129, [R1+0x274] ;  /* 0x0002740001817983 */ /* 0x000ea80000100800 */
[----:B------:R1:W5:Y:S04]  /*5d40*/  @!P1 LDG.E.U8 R241, desc[UR18][R110.64] ;  /* 0x000000126ef19981 */ /* 0x000368000c1e1100 */
[----:B------:R-:W2:Y:S01]  /*5d50*/  LDL R9, [R1+0x288] ;  /* 0x0002880001097983 */ /* 0x000ea20000100800 */
[----:B-1----:R-:W-:-:S02]  /*5d60*/  @!P4 IMAD.MOV.U32 R110, RZ, RZ, R126 ;  /* 0x000000ffff6ec224 */ /* 0x002fc400078e007e */
[----:B------:R-:W-:Y:S01]  /*5d70*/  @!P4 IMAD.MOV.U32 R111, RZ, RZ, R127 ;  /* 0x000000ffff6fc224 */ /* 0x000fe200078e007f */
[----:B0-----:R-:W-:Y:S01]  /*5d80*/  SHF.R.U32.HI R128, RZ, 0x6, R125 ;  /* 0x00000006ff807819 */ /* 0x001fe2000001167d */
[----:B------:R-:W5:Y:S04]  /*5d90*/  LDL R127, [R1+0x26c] ;  /* 0x00026c00017f7983 */ /* 0x000f680000100800 */
[----:B------:R4:W5:Y:S01]  /*5da0*/  @!P4 LDG.E.U8 R240, desc[UR18][R110.64] ;  /* 0x000000126ef0c981 */ /* 0x000962000c1e1100 */
[----:B------:R-:W-:-:S03]  /*5db0*/  PRMT R239, RZ, 0x7610, R239 ;  /* 0x00007610ffef7816 */ /* 0x000fc600000000ef */
[----:B------:R-:W5:Y:S01]  /*5dc0*/  LDL R126, [R1+0x270] ;  /* 0x00027000017e7983 */ /* 0x000f620000100800 */
[----:B----4-:R-:W-:-:S03]  /*5dd0*/  @!P5 IMAD.MOV.U32 R110, RZ, RZ, R113 ;  /* 0x000000ffff6ed224 */ /* 0x010fc600078e0071 */
[----:B------:R-:W4:Y:S01]  /*5de0*/  LDL R113, [R1+0x280] ;  /* 0x0002800001717983 */ /* 0x000f220000100800 */
[----:B------:R-:W-:-:S04]  /*5df0*/  SHF.R.U32.HI R125, RZ, 0x6, R125 ;  /* 0x00000006ff7d7819 */ /* 0x000fc8000001167d */
[----:B------:R-:W-:Y:S02]  /*5e00*/  SGXT.U32 R125, R125, 0x1 ;  /* 0x000000017d7d781a */ /* 0x000fe40000000000 */
[----:B------:R-:W-:Y:S02]  /*5e10*/  SGXT.U32 R128, R128, 0x1 ;  /* 0x000000018080781a */ /* 0x000fe40000000000 */
[----:B------:R-:W-:Y:S02]  /*5e20*/  LOP3.LUT R125, R125, 0x3c, RZ, 0xfc, !PT ;  /* 0x0000003c7d7d7812 */ /* 0x000fe400078efcff */
[----:B------:R-:W-:Y:S02]  /*5e30*/  LOP3.LUT R128, R128, 0x3a, RZ, 0xfc, !PT ;  /* 0x0000003a80807812 */ /* 0x000fe400078efcff */
[----:B------:R-:W-:Y:S02]  /*5e40*/  ISETP.GE.AND P6, PT, R125, UR6, PT ;  /* 0x000000067d007c0c */ /* 0x000fe4000bfc6270 */
[----:B------:R-:W5:Y:S01]  /*5e50*/  LDL R125, [R1+0x27c] ;  /* 0x00027c00017d7983 */ /* 0x000f620000100800 */
[----:B------:R-:W-:-:S03]  /*5e60*/  ISETP.GE.AND P3, PT, R128, UR6, PT ;  /* 0x0000000680007c0c */ /* 0x000fc6000bf66270 */
[----:B------:R-:W5:Y:S01]  /*5e70*/  LDL R128, [R1+0x278] ;  /* 0x0002780001807983 */ /* 0x000f620000100800 */
[----:B------:R-:W-:-:S05]  /*5e80*/  @!P5 IMAD.MOV.U32 R111, RZ, RZ, R124 ;  /* 0x000000ffff6fd224 */ /* 0x000fca00078e007c */
[----:B------:R3:W5:Y:S01]  /*5e90*/  @!P5 LDG.E.U8 R239, desc[UR18][R110.64] ;  /* 0x000000126eefd981 */ /* 0x000762000c1e1100 */
[----:B------:R-:W0:Y:S01]  /*5ea0*/  S2R R124, SR_TID.X ;  /* 0x00000000007c7919 */ /* 0x000e220000002100 */
[----:B---3--:R-:W-:Y:S02]  /*5eb0*/  @!P2 IMAD.MOV.U32 R111, RZ, RZ, R112 ;  /* 0x000000ffff6fa224 */ /* 0x008fe400078e0070 */
[----:B------:R-:W3:Y:S01]  /*5ec0*/  LDL R112, [R1+0x268] ;  /* 0x0002680001707983 */ /* 0x000ee20000100800 */
[----:B0-----:R-:W-:-:S04]  /*5ed0*/  SHF.R.U32.HI R124, RZ, 0x6, R124 ;  /* 0x00000006ff7c7819 */ /* 0x001fc8000001167c */
[----:B------:R-:W-:-:S04]  /*5ee0*/  SGXT.U32 R124, R124, 0x1 ;  /* 0x000000017c7c781a */ /* 0x000fc80000000000 */
[----:B------:R-:W-:Y:S02]  /*5ef0*/  LOP3.LUT R124, R124, 0x3e, RZ, 0xfc, !PT ;  /* 0x0000003e7c7c7812 */ /* 0x000fe400078efcff */
[----:B------:R-:W-:Y:S02]  /*5f00*/  PRMT R238, RZ, 0x7610, R238 ;  /* 0x00007610ffee7816 */ /* 0x000fe400000000ee */
[----:B------:R-:W-:Y:S02]  /*5f10*/  ISETP.GE.AND P1, PT, R124, UR6, PT ;  /* 0x000000067c007c0c */ /* 0x000fe4000bf26270 */
[----:B------:R-:W3:Y:S01]  /*5f20*/  LDL R124, [R1+0x264] ;  /* 0x00026400017c7983 */ /* 0x000ee20000100800 */
[----:B--2---:R-:W-:-:S05]  /*5f30*/  @!P2 IMAD.MOV.U32 R110, RZ, RZ, R9 ;  /* 0x000000ffff6ea224 */ /* 0x004fca00078e0009 */
[----:B------:R4:W2:Y:S01]  /*5f40*/  @!P2 LDG.E.U8 R238, desc[UR18][R110.64] ;  /* 0x000000126eeea981 */ /* 0x0008a2000c1e1100 */
[----:B------:R-:W-:Y:S01]  /*5f50*/  SHF.R.U32.HI R9, RZ, 0x6, R131 ;  /* 0x00000006ff097819 */ /* 0x000fe20000011683 */
[----:B----4-:R-:W-:Y:S02]  /*5f60*/  @!P3 IMAD.MOV.U32 R110, RZ, RZ, R113 ;  /* 0x000000ffff6eb224 */ /* 0x010fe400078e0071 */
[----:B------:R-:W4:Y:S01]  /*5f70*/  LDL R113, [R1+0x25c] ;  /* 0x00025c0001717983 */ /* 0x000f220000100800 */
[----:B------:R-:W-:-:S04]  /*5f80*/  SGXT.U32 R9, R9, 0x1 ;  /* 0x000000010909781a */ /* 0x000fc80000000000 */
[----:B------:R-:W-:Y:S02]  /*5f90*/  LOP3.LUT R9, R9, 0x40, RZ, 0xfc, !PT ;  /* 0x0000004009097812 */ /* 0x000fe400078efcff */
[----:B------:R-:W-:Y:S02]  /*5fa0*/  PRMT R237, RZ, 0x7610, R237 ;  /* 0x00007610ffed7816 */ /* 0x000fe400000000ed */
[----:B------:R-:W-:Y:S02]  /*5fb0*/  ISETP.GE.AND P4, PT, R9, UR6, PT ;  /* 0x0000000609007c0c */ /* 0x000fe4000bf86270 */
[----:B------:R-:W-:Y:S01]  /*5fc0*/  SHF.R.U32.HI R9, RZ, 0x6, R131 ;  /* 0x00000006ff097819 */ /* 0x000fe20000011683 */
[----:B-----5:R-:W-:-:S03]  /*5fd0*/  @!P3 IMAD.MOV.U32 R111, RZ, RZ, R125 ;  /* 0x000000ffff6fb224 */ /* 0x020fc600078e007d */
[----:B------:R-:W-:Y:S02]  /*5fe0*/  SGXT.U32 R9, R9, 0x1 ;  /* 0x000000010909781a */ /* 0x000fe40000000000 */
[----:B------:R-:W-:Y:S01]  /*5ff0*/  PRMT R236, RZ, 0x7610, R236 ;  /* 0x00007610ffec7816 */ /* 0x000fe200000000ec */
[----:B------:R0:W5:Y:S01]  /*6000*/  @!P3 LDG.E.U8 R237, desc[UR18][R110.64] ;  /* 0x000000126eedb981 */ /* 0x000162000c1e1100 */
[----:B------:R-:W-:Y:S02]  /*6010*/  LOP3.LUT R9, R9, 0x42, RZ, 0xfc, !PT ;  /* 0x0000004209097812 */ /* 0x000fe400078efcff */
[----:B------:R-:W-:Y:S01]  /*6020*/  PRMT R235, RZ, 0x7610, R235 ;  /* 0x00007610ffeb7816 */ /* 0x000fe200000000eb */
[----:B0-----:R-:W-:Y:S02]  /*6030*/  @!P6 IMAD.MOV.U32 R110, RZ, RZ, R128 ;  /* 0x000000ffff6ee224 */ /* 0x001fe400078e0080 */
[----:B------:R-:W-:Y:S01]  /*6040*/  @!P6 IMAD.MOV.U32 R111, RZ, RZ, R129 ;  /* 0x000000ffff6fe224 */ /* 0x000fe200078e0081 */
[----:B------:R-:W-:Y:S01]  /*6050*/  ISETP.GE.AND P5, PT, R9, UR6, PT ;  /* 0x0000000609007c0c */ /* 0x000fe2000bfa6270 */
[----:B------:R-:W0:Y:S03]  /*6060*/  S2R R125, SR_TID.X ;  /* 0x00000000007d7919 */ /* 0x000e260000002100 */
[----:B------:R1:W5:Y:S04]  /*6070*/  @!P6 LDG.E.U8 R236, desc[UR18][R110.64] ;  /* 0x000000126eece981 */ /* 0x000368000c1e1100 */
[----:B------:R-:W2:Y:S04]  /*6080*/  LDL R9, [R1+0x260] ;  /* 0x0002600001097983 */ /* 0x000ea80000100800 */
[----:B------:R-:W5:Y:S01]  /*6090*/  LDL R129, [R1+0x238] ;  /* 0x0002380001817983 */ /* 0x000f620000100800 */
[----:B-1----:R-:W-:-:S02]  /*60a0*/  @!P1 IMAD.MOV.U32 R110, RZ, RZ, R126 ;  /* 0x000000ffff6e9224 */ /* 0x002fc400078e007e */
[----:B------:R-:W-:Y:S01]  /*60b0*/  @!P1 IMAD.MOV.U32 R111, RZ, RZ, R127 ;  /* 0x000000ffff6f9224 */ /* 0x000fe200078e007f */
[----:B------:R-:W-:Y:S01]  /*60c0*/  PRMT R234, RZ, 0x7610, R234 ;  /* 0x00007610ffea7816 */ /* 0x000fe200000000ea */
[----:B------:R-:W5:Y:S04]  /*60d0*/  LDL R127, [R1+0x230] ;  /* 0x00023000017f7983 */ /* 0x000f680000100800 */
[----:B------:R3:W5:Y:S04]  /*60e0*/  @!P1 LDG.E.U8 R235, desc[UR18][R110.64] ;  /* 0x000000126eeb9981 */ /* 0x000768000c1e1100 */
[----:B------:R-:W5:Y:S01]  /*60f0*/  LDL R126, [R1+0x234] ;  /* 0x00023400017e7983 */ /* 0x000f620000100800 */
[----:B---3--:R-:W-:-:S03]  /*6100*/  @!P4 IMAD.MOV.U32 R110, RZ, RZ, R112 ;  /* 0x000000ffff6ec224 */ /* 0x008fc600078e0070 */
[----:B------:R-:W3:Y:S01]  /*6110*/  LDL R112, [R1+0x258] ;  /* 0x0002580001707983 */ /* 0x000ee20000100800 */
[--C-:B0-----:R-:W-:Y:S02]  /*6120*/  SHF.R.U32.HI R128, RZ, 0x6, R125.reuse ;  /* 0x00000006ff807819 */ /* 0x101fe4000001167d */
        /* <DEDUP_REMOVED lines=9> */
[----:B------:R-:W-:Y:S02]  /*61c0*/  @!P4 IMAD.MOV.U32 R111, RZ, RZ, R124 ;  /* 0x000000ffff6fc224 */ /* 0x000fe400078e007c */
[----:B------:R-:W0:Y:S03]  /*61d0*/  S2R R124, SR_TID.X ;  /* 0x00000000007c7919 */ /* 0x000e260000002100 */
[----:B------:R4:W5:Y:S02]  /*61e0*/  @!P4 LDG.E.U8 R234, desc[UR18][R110.64] ;  /* 0x000000126eeac981 */ /* 0x000964000c1e1100 */
[----:B----4-:R-:W-:Y:S02]  /*61f0*/  @!P5 IMAD.MOV.U32 R111, RZ, RZ, R113 ;  /* 0x000000ffff6fd224 */ /* 0x010fe400078e0071 */
[----:B------:R-:W4:Y:S01]  /*6200*/  LDL R113, [R1+0x22c] ;  /* 0x00022c0001717983 */ /* 0x000f220000100800 */
[----:B0-----:R-:W-:-:S04]  /*6210*/  SHF.R.U32.HI R124, RZ, 0x6, R124 ;  /* 0x00000006ff7c7819 */ /* 0x001fc8000001167c */
[----:B------:R-:W-:-:S04]  /*6220*/  SGXT.U32 R124, R124, 0x1 ;  /* 0x000000017c7c781a */ /* 0x000fc80000000000 */
[----:B------:R-:W-:Y:S02]  /*6230*/  LOP3.LUT R124, R124, 0x48, RZ, 0xfc, !PT ;  /* 0x000000487c7c7812 */ /* 0x000fe400078efcff */
[----:B------:R-:W-:Y:S02]  /*6240*/  PRMT R233, RZ, 0x7610, R233 ;  /* 0x00007610ffe97816 */ /* 0x000fe400000000e9 */
[----:B------:R-:W-:Y:S02]  /*6250*/  ISETP.GE.AND P6, PT, R124, UR6, PT ;  /* 0x000000067c007c0c */ /* 0x000fe4000bfc6270 */
[----:B------:R-:W4:Y:S01]  /*6260*/  LDL R124, [R1+0x228] ;  /* 0x00022800017c7983 */ /* 0x000f220000100800 */
[----:B--2---:R-:W-:-:S05]  /*6270*/  @!P5 IMAD.MOV.U32 R110, RZ, RZ, R9 ;  /* 0x000000ffff6ed224 */ /* 0x004fca00078e0009 */
[----:B------:R3:W2:Y:S02]  /*6280*/  @!P5 LDG.E.U8 R233, desc[UR18][R110.64] ;  /* 0x000000126ee9d981 */ /* 0x0006a4000c1e1100 */
[----:B---3--:R-:W-:Y:S02]  /*6290*/  @!P2 IMAD.MOV.U32 R110, RZ, RZ, R112 ;  /* 0x000000ffff6ea224 */ /* 0x008fe400078e0070 */
[----:B------:R-:W3:Y:S01]  /*62a0*/  LDL R112, [R1+0x220] ;  /* 0x0002200001707983 */ /* 0x000ee20000100800 */
[----:B------:R-:W-:-:S04]  /*62b0*/  SHF.R.U32.HI R9, RZ, 0x6, R131 ;  /* 0x00000006ff097819 */ /* 0x000fc80000011683 */
[----:B------:R-:W-:-:S04]  /*62c0*/  SGXT.U32 R9, R9, 0x1 ;  /* 0x000000010909781a */ /* 0x000fc80000000000 */
[----:B------:R-:W-:Y:S02]  /*62d0*/  LOP3.LUT R9, R9, 0x4a, RZ, 0xfc, !PT ;  /* 0x0000004a09097812 */ /* 0x000fe400078efcff */
[----:B------:R-:W-:Y:S02]  /*62e0*/  PRMT R232, RZ, 0x7610, R232 ;  /* 0x00007610ffe87816 */ /* 0x000fe400000000e8 */
[----:B------:R-:W-:Y:S02]  /*62f0*/  ISETP.GE.AND P1, PT, R9, UR6, PT ;  /* 0x0000000609007c0c */ /* 0x000fe4000bf26270 */
[----:B------:R-:W-:Y:S01]  /*6300*/  SHF.R.U32.HI R9, RZ, 0x6, R131 ;  /* 0x00000006ff097819 */ /* 0x000fe20000011683 */
[----:B-----5:R-:W-:Y:S02]  /*6310*/  @!P2 IMAD.MOV.U32 R111, RZ, RZ, R125 ;  /* 0x000000ffff6fa224 */ /* 0x020fe400078e007d */
[----:B------:R-:W0:Y:S01]  /*6320*/  S2R R125, SR_TID.X ;  /* 0x00000000007d7919 */ /* 0x000e220000002100 */
[----:B------:R-:W-:-:S02]  /*6330*/  SGXT.U32 R9, R9, 0x1 ;  /* 0x000000010909781a */ /* 0x000fc40000000000 */
[----:B------:R-:W-:Y:S01]  /*6340*/  PRMT R231, RZ, 0x7610, R231 ;  /* 0x00007610ffe77816 */ /* 0x000fe200000000e7 */
[----:B------:R1:W5:Y:S01]  /*6350*/  @!P2 LDG.E.U8 R232, desc[UR18][R110.64] ;  /* 0x000000126ee8a981 */ /* 0x000362000c1e1100 */
[----:B------:R-:W-:Y:S02]  /*6360*/  LOP3.LUT R9, R9, 0x4c, RZ, 0xfc, !PT ;  /* 0x0000004c09097812 */ /* 0x000fe400078efcff */
[----:B------:R-:W-:Y:S01]  /*6370*/  PRMT R230, RZ, 0x7610, R230 ;  /* 0x00007610ffe67816 */ /* 0x000fe200000000e6 */
[----:B-1----:R-:W-:Y:S02]  /*6380*/  @!P3 IMAD.MOV.U32 R110, RZ, RZ, R128 ;  /* 0x000000ffff6eb224 */ /* 0x002fe400078e0080 */
        /* <DEDUP_REMOVED lines=24> */
[----:B------:R3:W5:Y:S02]  /*6510*/  @!P1 LDG.E.U8 R229, desc[UR18][R110.64] ;  /* 0x000000126ee59981 */ /* 0x000764000c1e1100 */
[----:B---3--:R-:W-:Y:S02]  /*6520*/  @!P4 IMAD.MOV.U32 R111, RZ, RZ, R112 ;  /* 0x000000ffff6fc224 */ /* 0x008fe400078e0070 */
[----:B------:R-:W3:Y:S01]  /*6530*/  LDL R112, [R1+0x204] ;  /* 0x0002040001707983 */ /* 0x000ee20000100800 */
[----:B------:R-:W0:Y:S01]  /*6540*/  S2R R124, SR_TID.X ;  /* 0x00000000007c7919 */ /* 0x000e220000002100 */
[----:B------:R-:W-:Y:S02]  /*6550*/  PRMT R228, RZ, 0x7610, R228 ;  /* 0x00007610ffe47816 */ /* 0x000fe400000000e4 */
[----:B0-----:R-:W-:-:S04]  /*6560*/  SHF.R.U32.HI R124, RZ, 0x6, R124 ;  /* 0x00000006ff7c7819 */ /* 0x001fc8000001167c */
[----:B------:R-:W-:-:S04]  /*6570*/  SGXT.U32 R124, R124, 0x1 ;  /* 0x000000017c7c781a */ /* 0x000fc80000000000 */
[----:B------:R-:W-:Y:S01]  /*6580*/  LOP3.LUT R124, R124, 0x52, RZ, 0xfc, !PT ;  /* 0x000000527c7c7812 */ /* 0x000fe200078efcff */
[----:B--2---:R-:W-:-:S03]  /*6590*/  @!P4 IMAD.MOV.U32 R110, RZ, RZ, R9 ;  /* 0x000000ffff6ec224 */ /* 0x004fc600078e0009 */
[----:B------:R-:W-:Y:S02]  /*65a0*/  ISETP.GE.AND P3, PT, R124, UR6, PT ;  /* 0x000000067c007c0c */ /* 0x000fe4000bf66270 */
[----:B------:R-:W2:Y:S04]  /*65b0*/  LDL R124, [R1+0x200] ;  /* 0x00020000017c7983 */ /* 0x000ea80000100800 */
[----:B------:R4:W2:Y:S02]  /*65c0*/  @!P4 LDG.E.U8 R228, desc[UR18][R110.64] ;  /* 0x000000126ee4c981 */ /* 0x0008a4000c1e1100 */
[----:B----4-:R-:W-:Y:S02]  /*65d0*/  @!P5 IMAD.MOV.U32 R110, RZ, RZ, R113 ;  /* 0x000000ffff6ed224 */ /* 0x010fe400078e0071 */
[----:B------:R-:W4:Y:S01]  /*65e0*/  LDL R113, [R1+0x1f8] ;  /* 0x0001f80001717983 */ /* 0x000f220000100800 */
[----:B------:R-:W-:-:S04]  /*65f0*/  SHF.R.U32.HI R9, RZ, 0x6, R131 ;  /* 0x00000006ff097819 */ /* 0x000fc80000011683 */
[----:B------:R-:W-:-:S04]  /*6600*/  SGXT.U32 R9, R9, 0x1 ;  /* 0x000000010909781a */ /* 0x000fc80000000000 */
[----:B------:R-:W-:Y:S02]  /*6610*/  LOP3.LUT R9, R9, 0x54, RZ, 0xfc, !PT ;  /* 0x0000005409097812 */ /* 0x000fe400078efcff */
[----:B------:R-:W-:Y:S02]  /*6620*/  PRMT R227, RZ, 0x7610, R227 ;  /* 0x00007610ffe37816 */ /* 0x000fe400000000e3 */
[----:B------:R-:W-:Y:S01]  /*6630*/  ISETP.GE.AND P4, PT, R9, UR6, PT ;  /* 0x0000000609007c0c */ /* 0x000fe2000bf86270 */
[----:B-----5:R-:W-:Y:S01]  /*6640*/  @!P5 IMAD.MOV.U32 R111, RZ, RZ, R125 ;  /* 0x000000ffff6fd224 */ /* 0x020fe200078e007d */
[----:B------:R-:W-:Y:S02]  /*6650*/  SHF.R.U32.HI R9, RZ, 0x6, R131 ;  /* 0x00000006ff097819 */ /* 0x000fe40000011683 */
[----:B------:R-:W-:Y:S02]  /*6660*/  PRMT R226, RZ, 0x7610, R226 ;  /* 0x00007610ffe27816 */ /* 0x000fe400000000e2 */
[----:B------:R-:W-:Y:S01]  /*6670*/  SGXT.U32 R9, R9, 0x1 ;  /* 0x000000010909781a */ /* 0x000fe20000000000 */
[----:B------:R0:W5:Y:S03]  /*6680*/  @!P5 LDG.E.U8 R227, desc[UR18][R110.64] ;  /* 0x000000126ee3d981 */ /* 0x000166000c1e1100 */
[----:B------:R-:W-:-:S02]  /*6690*/  LOP3.LUT R9, R9, 0x56, RZ, 0xfc, !PT ;  /* 0x0000005609097812 */ /* 0x000fc400078efcff */
[----:B------:R-:W-:Y:S01]  /*66a0*/  PRMT R225, RZ, 0x7610, R225 ;  /* 0x00007610ffe17816 */ /* 0x000fe200000000e1 */
[----:B0-----:R-:W-:Y:S02]  /*66b0*/  @!P2 IMAD.MOV.U32 R110, RZ, RZ, R128 ;  /* 0x000000ffff6ea224 */ /* 0x001fe400078e0080 */
[----:B------:R-:W-:Y:S01]  /*66c0*/  @!P2 IMAD.MOV.U32 R111, RZ, RZ, R129 ;  /* 0x000000ffff6fa224 */ /* 0x000fe200078e0081 */
[----:B------:R-:W-:Y:S01]  /*66d0*/  ISETP.GE.AND P1, PT, R9, UR6, PT ;  /* 0x0000000609007c0c */ /* 0x000fe2000bf26270 */
[----:B------:R-:W0:Y:S03]  /*66e0*/  S2R R125, SR_TID.X ;  /* 0x00000000007d7919 */ /* 0x000e260000002100 */
[----:B------:R1:W5:Y:S04]  /*66f0*/  @!P2 LDG.E.U8 R226, desc[UR18][R110.64] ;  /* 0x000000126ee2a981 */ /* 0x000368000c1e1100 */
[----:B------:R-:W5:Y:S04]  /*6700*/  LDL R9, [R1+0x1fc] ;  /* 0x0001fc0001097983 */ /* 0x000f680000100800 */
        /* <DEDUP_REMOVED lines=16> */
[----:B------:R-:W3:Y:S01]  /*6810*/  LDL R125, [R1+0x1f0] ;  /* 0x0001f000017d7983 */ /* 0x000ee20000100800 */
[----:B------:R-:W-:-:S03]  /*6820*/  ISETP.GE.AND P2, PT, R128, UR6, PT ;  /* 0x0000000680007c0c */ /* 0x000fc6000bf46270 */
[----:B------:R-:W3:Y:S01]  /*6830*/  LDL R128, [R1+0x1ec] ;  /* 0x0001ec0001807983 */ /* 0x000ee20000100800 */
[----:B--2---:R-:W-:Y:S02]  /*6840*/  @!P4 IMAD.MOV.U32 R111, RZ, RZ, R124 ;  /* 0x000000ffff6fc224 */ /* 0x004fe400078e007c */
[----:B------:R-:W0:Y:S03]  /*6850*/  S2R R124, SR_TID.X ;  /* 0x00000000007c7919 */ /* 0x000e260000002100 */
[----:B------:R4:W2:Y:S02]  /*6860*/  @!P4 LDG.E.U8 R224, desc[UR18][R110.64] ;  /* 0x000000126ee0c981 */ /* 0x0008a4000c1e1100 */
[----:B----4-:R-:W-:Y:S02]  /*6870*/  @!P1 IMAD.MOV.U32 R111, RZ, RZ, R113 ;  /* 0x000000ffff6f9224 */ /* 0x010fe400078e0071 */
[----:B------:R-:W4:Y:S01]  /*6880*/  LDL R113, [R1+0x1dc] ;  /* 0x0001dc0001717983 */ /* 0x000f220000100800 */
[----:B0-----:R-:W-:-:S04]  /*6890*/  SHF.R.U32.HI R124, RZ, 0x6, R124 ;  /* 0x00000006ff7c7819 */ /* 0x001fc8000001167c */
[----:B------:R-:W-:-:S04]  /*68a0*/  SGXT.U32 R124, R124, 0x1 ;  /* 0x000000017c7c781a */ /* 0x000fc80000000000 */
[----:B------:R-:W-:Y:S02]  /*68b0*/  LOP3.LUT R124, R124, 0x5c, RZ, 0xfc, !PT ;  /* 0x0000005c7c7c7812 */ /* 0x000fe400078efcff */
[----:B------:R-:W-:Y:S02]  /*68c0*/  PRMT R223, RZ, 0x7610, R223 ;  /* 0x00007610ffdf7816 */ /* 0x000fe400000000df */
[----:B------:R-:W-:Y:S02]  /*68d0*/  ISETP.GE.AND P4, PT, R124, UR6, PT ;  /* 0x000000067c007c0c */ /* 0x000fe4000bf86270 */
[----:B------:R-:W2:Y:S01]  /*68e0*/  LDL R124, [R1+0x1d8] ;  /* 0x0001d800017c7983 */ /* 0x000ea20000100800 */
[----:B-----5:R-:W-:-:S05]  /*68f0*/  @!P1 IMAD.MOV.U32 R110, RZ, RZ, R9 ;  /* 0x000000ffff6e9224 */ /* 0x020fca00078e0009 */
[----:B------:R3:W5:Y:S02]  /*6900*/  @!P1 LDG.E.U8 R223, desc[UR18][R110.64] ;  /* 0x000000126edf9981 */ /* 0x000764000c1e1100 */
        /* <DEDUP_REMOVED lines=8> */
[----:B------:R-:W-:Y:S02]  /*6990*/  @!P2 IMAD.MOV.U32 R111, RZ, RZ, R125 ;  /* 0x000000ffff6fa224 */ /* 0x000fe400078e007d */
        /* <DEDUP_REMOVED lines=9> */
[----:B------:R-:W5:Y:S04]  /*6a30*/  LDL R129, [R1+0x1c0] ;  /* 0x0001c00001817983 */ /* 0x000f680000100800 */
[----:B------:R1:W5:Y:S04]  /*6a40*/  @!P3 LDG.E.U8 R221, desc[UR18][R110.64] ;  /* 0x000000126eddb981 */ /* 0x000368000c1e1100 */
[----:B------:R-:W5:Y:S01]  /*6a50*/  LDL R9, [R1+0x1d4] ;  /* 0x0001d40001097983 */ /* 0x000f620000100800 */
        /* <DEDUP_REMOVED lines=15> */
[----:B------:R-:W4:Y:S01]  /*6b50*/  LDL R125, [R1+0x1c8] ;  /* 0x0001c800017d7983 */ /* 0x000f220000100800 */
[----:B------:R-:W-:-:S03]  /*6b60*/  ISETP.GE.AND P3, PT, R128, UR6, PT ;  /* 0x0000000680007c0c */ /* 0x000fc6000bf66270 */
[----:B------:R-:W4:Y:S01]  /*6b70*/  LDL R128, [R1+0x1c4] ;  /* 0x0001c40001807983 */ /* 0x000f220000100800 */
[----:B--2---:R-:W-:-:S05]  /*6b80*/  @!P1 IMAD.MOV.U32 R111, RZ, RZ, R124 ;  /* 0x000000ffff6f9224 */ /* 0x004fca00078e007c */
[----:B------:R3:W2:Y:S02]  /*6b90*/  @!P1 LDG.E.U8 R219, desc[UR18][R110.64] ;  /* 0x000000126edb9981 */ /* 0x0006a4000c1e1100 */
[----:B---3--:R-:W-:Y:S02]  /*6ba0*/  @!P2 IMAD.MOV.U32 R111, RZ, RZ, R112 ;  /* 0x000000ffff6fa224 */ /* 0x008fe400078e0070 */
[----:B------:R-:W3:Y:S01]  /*6bb0*/  LDL R112, [R1+0x1b4] ;  /* 0x0001b40001707983 */ /* 0x000ee20000100800 */
[----:B------:R-:W0:Y:S01]  /*6bc0*/  S2R R124, SR_TID.X ;  /* 0x00000000007c7919 */ /* 0x000e220000002100 */
[----:B------:R-:W-:Y:S02]  /*6bd0*/  PRMT R218, RZ, 0x7610, R218 ;  /* 0x00007610ffda7816 */ /* 0x000fe400000000da */
[----:B0-----:R-:W-:-:S04]  /*6be0*/  SHF.R.U32.HI R124, RZ, 0x6, R124 ;  /* 0x00000006ff7c7819 */ /* 0x001fc8000001167c */
[----:B------:R-:W-:-:S04]  /*6bf0*/  SGXT.U32 R124, R124, 0x1 ;  /* 0x000000017c7c781a */ /* 0x000fc80000000000 */
[----:B------:R-:W-:Y:S01]  /*6c00*/  LOP3.LUT R124, R124, 0x66, RZ, 0xfc, !PT ;  /* 0x000000667c7c7812 */ /* 0x000fe200078efcff */
[----:B-----5:R-:W-:-:S03]  /*6c10*/  @!P2 IMAD.MOV.U32 R110, RZ, RZ, R9 ;  /* 0x000000ffff6ea224 */ /* 0x020fc600078e0009 */
[----:B------:R-:W-:Y:S02]  /*6c20*/  ISETP.GE.AND P1, PT, R124, UR6, PT ;  /* 0x000000067c007c0c */ /* 0x000fe4000bf26270 */
[----:B------:R-:W5:Y:S04]  /*6c30*/  LDL R124, [R1+0x1b0] ;  /* 0x0001b000017c7983 */ /* 0x000f680000100800 */
        /* <DEDUP_REMOVED lines=8> */
[----:B------:R-:W-:Y:S01]  /*6cc0*/  @!P3 IMAD.MOV.U32 R111, RZ, RZ, R125 ;  /* 0x000000ffff6fb224 */ /* 0x000fe200078e007d */
[----:B------:R-:W-:Y:S02]  /*6cd0*/  SHF.R.U32.HI R9, RZ, 0x6, R131 ;  /* 0x00000006ff097819 */ /* 0x000fe40000011683 */
[----:B------:R-:W-:Y:S02]  /*6ce0*/  PRMT R216, RZ, 0x7610, R216 ;  /* 0x00007610ffd87816 */ /* 0x000fe400000000d8 */
[----:B------:R-:W-:Y:S01]  /*6cf0*/  SGXT.U32 R9, R9, 0x1 ;  /* 0x000000010909781a */ /* 0x000fe20000000000 */
[----:B------:R0:W2:Y:S03]  /*6d00*/  @!P3 LDG.E.U8 R217, desc[UR18][R110.64] ;  /* 0x000000126ed9b981 */ /* 0x0000a6000c1e1100 */
[----:B------:R-:W-:-:S02]  /*6d10*/  LOP3.LUT R9, R9, 0x6a, RZ, 0xfc, !PT ;  /* 0x0000006a09097812 */ /* 0x000fc400078efcff */
[----:B------:R-:W-:Y:S01]  /*6d20*/  PRMT R215, RZ, 0x7610, R215 ;  /* 0x00007610ffd77816 */ /* 0x000fe200000000d7 */
[----:B0-----:R-:W-:Y:S02]  /*6d30*/  @!P4 IMAD.MOV.U32 R110, RZ, RZ, R128 ;  /* 0x000000ffff6ec224 */ /* 0x001fe400078e0080 */
[----:B------:R-:W-:Y:S01]  /*6d40*/  @!P4 IMAD.MOV.U32 R111, RZ, RZ, R129 ;  /* 0x000000ffff6fc224 */ /* 0x000fe200078e0081 */
[----:B------:R-:W-:Y:S01]  /*6d50*/  ISETP.GE.AND P3, PT, R9, UR6, PT ;  /* 0x0000000609007c0c */ /* 0x000fe2000bf66270 */
[----:B------:R-:W0:Y:S03]  /*6d60*/  S2R R125, SR_TID.X ;  /* 0x00000000007d7919 */ /* 0x000e260000002100 */
[----:B------:R1:W2:Y:S04]  /*6d70*/  @!P4 LDG.E.U8 R216, desc[UR18][R110.64] ;  /* 0x000000126ed8c981 */ /* 0x0002a8000c1e1100 */
[----:B------:R-:W2:Y:S04]  /*6d80*/  LDL R9, [R1+0x1ac] ;  /* 0x0001ac0001097983 */ /* 0x000ea80000100800 */
[----:B------:R-:W2:Y:S01]  /*6d90*/  LDL R129, [R1+0x198] ;  /* 0x0001980001817983 */ /* 0x000ea20000100800 */
[----:B-1----:R-:W-:-:S02]  /*6da0*/  @!P1 IMAD.MOV.U32 R110, RZ, RZ, R126 ;  /* 0x000000ffff6e9224 */ /* 0x002fc400078e007e */
[----:B------:R-:W-:Y:S01]  /*6db0*/  @!P1 IMAD.MOV.U32 R111, RZ, RZ, R127 ;  /* 0x000000ffff6f9224 */ /* 0x000fe200078e007f */
[----:B------:R-:W-:Y:S01]  /*6dc0*/  PRMT R214, RZ, 0x7610, R214 ;  /* 0x00007610ffd67816 */ /* 0x000fe200000000d6 */
[----:B------:R-:W2:Y:S04]  /*6dd0*/  LDL R127, [R1+0x190] ;  /* 0x00019000017f7983 */ /* 0x000ea80000100800 */
[----:B------:R3:W2:Y:S04]  /*6de0*/  @!P1 LDG.E.U8 R215, desc[UR18][R110.64] ;  /* 0x000000126ed79981 */ /* 0x0006a8000c1e1100 */
[----:B------:R-:W2:Y:S01]  /*6df0*/  LDL R126, [R1+0x194] ;  /* 0x00019400017e7983 */ /* 0x000ea20000100800 */
        /* <DEDUP_REMOVED lines=12> */
[----:B-----5:R-:W-:Y:S02]  /*6ec0*/  @!P2 IMAD.MOV.U32 R111, RZ, RZ, R124 ;  /* 0x000000ffff6fa224 */ /* 0x020fe400078e007c */
        /* <DEDUP_REMOVED lines=9> */
[----:B------:R-:W5:Y:S01]  /*6f60*/  LDL R124, [R1+0x188] ;  /* 0x00018800017c7983 */ /* 0x000f620000100800 */
        /* <DEDUP_REMOVED lines=14> */
[----:B------:R1:W2:Y:S01]  /*7050*/  @!P4 LDG.E.U8 R212, desc[UR18][R110.64] ;  /* 0x000000126ed4c981 */ /* 0x0002a2000c1e1100 */
[----:B------:R-:W-:Y:S02]  /*7060*/  LOP3.LUT R9, R9, 0x74, RZ, 0xfc, !PT ;  /* 0x0000007409097812 */ /* 0x000fe400078efcff */
[----:B------:R-:W-:Y:S01]  /*7070*/  PRMT R210, RZ, 0x7610, R210 ;  /* 0x00007610ffd27816 */ /* 0x000fe200000000d2 */
[----:B-1----:R-:W-:Y:S02]  /*7080*/  @!P1 IMAD.MOV.U32 R110, RZ, RZ, R128 ;  /* 0x000000ffff6e9224 */ /* 0x002fe400078e0080 */
[----:B------:R-:W-:Y:S01]  /*7090*/  @!P1 IMAD.MOV.U32 R111, RZ, RZ, R129 ;  /* 0x000000ffff6f9224 */ /* 0x000fe200078e0081 */
[----:B------:R-:W-:Y:S01]  /*70a0*/  ISETP.GE.AND P4, PT, R9, UR6, PT ;  /* 0x0000000609007c0c */ /* 0x000fe2000bf86270 */
[----:B------:R-:W2:Y:S04]  /*70b0*/  LDL R129, [R1+0x170] ;  /* 0x0001700001817983 */ /* 0x000ea80000100800 */
[----:B------:R1:W2:Y:S04]  /*70c0*/  @!P1 LDG.E.U8 R211, desc[UR18][R110.64] ;  /* 0x000000126ed39981 */ /* 0x0002a8000c1e1100 */
[----:B------:R-:W2:Y:S01]  /*70d0*/  LDL R9, [R1+0x184] ;  /* 0x0001840001097983 */ /* 0x000ea20000100800 */
[----:B-1----:R-:W-:-:S02]  /*70e0*/  @!P2 IMAD.MOV.U32 R110, RZ, RZ, R126 ;  /* 0x000000ffff6ea224 */ /* 0x002fc400078e007e */
[----:B------:R-:W-:Y:S01]  /*70f0*/  @!P2 IMAD.MOV.U32 R111, RZ, RZ, R127 ;  /* 0x000000ffff6fa224 */ /* 0x000fe200078e007f */
[----:B0-----:R-:W-:Y:S01]  /*7100*/  SHF.R.U32.HI R128, RZ, 0x6, R125 ;  /* 0x00000006ff807819 */ /* 0x001fe2000001167d */
[----:B------:R-:W2:Y:S04]  /*7110*/  LDL R127, [R1+0x168] ;  /* 0x00016800017f7983 */ /* 0x000ea80000100800 */
[----:B------:R4:W2:Y:S01]  /*7120*/  @!P2 LDG.E.U8 R210, desc[UR18][R110.64] ;  /* 0x000000126ed2a981 */ /* 0x0008a2000c1e1100 */
[----:B------:R-:W-:-:S03]  /*7130*/  PRMT R209, RZ, 0x7610, R209 ;  /* 0x00007610ffd17816 */ /* 0x000fc600000000d1 */
[----:B------:R-:W2:Y:S01]  /*7140*/  LDL R126, [R1+0x16c] ;  /* 0x00016c00017e7983 */ /* 0x000ea20000100800 */
        /* <DEDUP_REMOVED lines=11> */
[----:B-----5:R-:W-:-:S05]  /*7200*/  @!P3 IMAD.MOV.U32 R111, RZ, RZ, R124 ;  /* 0x000000ffff6fb224 */ /* 0x020fca00078e007c */
        /* <DEDUP_REMOVED lines=11> */
[----:B------:R4:W5:Y:S02]  /*72c0*/  @!P4 LDG.E.U8 R208, desc[UR18][R110.64] ;  /* 0x000000126ed0c981 */ /* 0x000964000c1e1100 */
        /* <DEDUP_REMOVED lines=23> */
[----:B------:R-:W5:Y:S04]  /*7440*/  LDL R126, [R1+0x144] ;  /* 0x00014400017e7983 */ /* 0x000f680000100800 */
[----:B------:R3:W5:Y:S04]  /*7450*/  @!P3 LDG.E.U8 R205, desc[UR18][R110.64] ;  /* 0x000000126ecdb981 */ /* 0x000768000c1e1100 */
[----:B------:R-:W5:Y:S01]  /*7460*/  LDL R127, [R1+0x140] ;  /* 0x00014000017f7983 */ /* 0x000f620000100800 */
[----:B---3--:R-:W-:-:S03]  /*7470*/  @!P4 IMAD.MOV.U32 R110, RZ, RZ, R112 ;  /* 0x000000ffff6ec224 */ /* 0x008fc600078e0070 */
[----:B------:R-:W3:Y:S01]  /*7480*/  LDL R112, [R1+0x154] ;  /* 0x0001540001707983 */ /* 0x000ee20000100800 */
[--C-:B0-----:R-:W-:Y:S02]  /*7490*/  SHF.R.U32.HI R128, RZ, 0x6, R125.reuse ;  /* 0x00000006ff807819 */ /* 0x101fe4000001167d */
[----:B------:R-:W-:-:S04]  /*74a0*/  SHF.R.U32.HI R125, RZ, 0x6, R125 ;  /* 0x00000006ff7d7819 */ /* 0x000fc8000001167d */
[----:B------:R-:W-:-:S04]  /*74b0*/  SGXT.U32 R125, R125, 0x1 ;  /* 0x000000017d7d781a */ /* 0x000fc80000000000 */
[----:B------:R-:W-:-:S04]  /*74c0*/  LOP3.LUT R125, R125, 0x82, RZ, 0xfc, !PT ;  /* 0x000000827d7d7812 */ /* 0x000fc800078efcff */
[----:B------:R-:W-:Y:S02]  /*74d0*/  ISETP.GE.AND P3, PT, R125, UR6, PT ;  /* 0x000000067d007c0c */ /* 0x000fe4000bf66270 */
[----:B------:R-:W3:Y:S01]  /*74e0*/  LDL R125, [R1+0x150] ;  /* 0x00015000017d7983 */ /* 0x000ee20000100800 */
[----:B------:R-:W-:-:S04]  /*74f0*/  SGXT.U32 R128, R128, 0x1 ;  /* 0x000000018080781a */ /* 0x000fc80000000000 */
[----:B------:R-:W-:-:S04]  /*7500*/  LOP3.LUT R128, R128, 0x80, RZ, 0xfc, !PT ;  /* 0x0000008080807812 */ /* 0x000fc800078efcff */
[----:B------:R-:W-:Y:S02]  /*7510*/  ISETP.GE.AND P2, PT, R128, UR6, PT ;  /* 0x0000000680007c0c */ /* 0x000fe4000bf46270 */
[----:B------:R-:W3:Y:S01]  /*7520*/  LDL R128, [R1+0x14c] ;  /* 0x00014c0001807983 */ /* 0x000ee20000100800 */
[----:B------:R-:W-:Y:S01]  /*7530*/  PRMT R204, RZ, 0x7610, R204 ;  /* 0x00007610ffcc7816 */ /* 0x000fe200000000cc */
[----:B--2---:R-:W-:Y:S02]  /*7540*/  @!P4 IMAD.MOV.U32 R111, RZ, RZ, R124 ;  /* 0x000000ffff6fc224 */ /* 0x004fe400078e007c */
[----:B------:R-:W0:Y:S03]  /*7550*/  S2R R124, SR_TID.X ;  /* 0x00000000007c7919 */ /* 0x000e260000002100 */
[----:B------:R4:W2:Y:S02]  /*7560*/  @!P4 LDG.E.U8 R204, desc[UR18][R110.64] ;  /* 0x000000126eccc981 */ /* 0x0008a4000c1e1100 */
[----:B----4-:R-:W-:-:S02]  /*7570*/  @!P1 IMAD.MOV.U32 R111, RZ, RZ, R113 ;  /* 0x000000ffff6f9224 */ /* 0x010fc400078e0071 */
        /* <DEDUP_REMOVED lines=11> */
[----:B------:R-:W-:Y:S02]  /*7630*/  @!P2 IMAD.MOV.U32 R111, RZ, RZ, R125 ;  /* 0x000000ffff6fa224 */ /* 0x000fe400078e007d */
[----:B------:R-:W0:Y:S01]  /*7640*/  S2R R125, SR_TID.X ;  /* 0x00000000007d7919 */ /* 0x000e220000002100 */
[----:B------:R-:W-:-:S04]  /*7650*/  SHF.R.U32.HI R9, RZ, 0x6, R131 ;  /* 0x00000006ff097819 */ /* 0x000fc80000011683 */
[----:B------:R-:W-:Y:S02]  /*7660*/  SGXT.U32 R9, R9, 0x1 ;  /* 0x000000010909781a */ /* 0x000fe40000000000 */
[----:B------:R-:W-:Y:S02]  /*7670*/  PRMT R145, RZ, 0x7610, R145 ;  /* 0x00007610ff917816 */ /* 0x000fe40000000091 */
[----:B------:R-:W-:-:S04]  /*7680*/  LOP3.LUT R9, R9, 0x86, RZ, 0xfc, !PT ;  /* 0x0000008609097812 */ /* 0x000fc800078efcff */
[----:B------:R-:W-:Y:S01]  /*7690*/  ISETP.GE.AND P1, PT, R9, UR6, PT ;  /* 0x0000000609007c0c */ /* 0x000fe2000bf26270 */
[----:B------:R1:W5:Y:S01]  /*76a0*/  @!P2 LDG.E.U8 R145, desc[UR18][R110.64] ;  /* 0x000000126e91a981 */ /* 0x000362000c1e1100 */
[----:B------:R-:W-:Y:S02]  /*76b0*/  SHF.R.U32.HI R9, RZ, 0x6, R131 ;  /* 0x00000006ff097819 */ /* 0x000fe40000011683 */
[----:B------:R-:W-:Y:S02]  /*76c0*/  PRMT R144, RZ, 0x7610, R144 ;  /* 0x00007610ff907816 */ /* 0x000fe40000000090 */
[----:B------:R-:W-:Y:S01]  /*76d0*/  SGXT.U32 R9, R9, 0x1 ;  /* 0x000000010909781a */ /* 0x000fe20000000000 */
[----:B-1----:R-:W-:-:S03]  /*76e0*/  @!P3 IMAD.MOV.U32 R110, RZ, RZ, R128 ;  /* 0x000000ffff6eb224 */ /* 0x002fc600078e0080 */
[----:B------:R-:W-:Y:S01]  /*76f0*/  LOP3.LUT R9, R9, 0x88, RZ, 0xfc, !PT ;  /* 0x0000008809097812 */ /* 0x000fe200078efcff */
[----:B------:R-:W-:Y:S01]  /*7700*/  @!P3 IMAD.MOV.U32 R111, RZ, RZ, R129 ;  /* 0x000000ffff6fb224 */ /* 0x000fe200078e0081 */
[----:B------:R-:W-:Y:S01]  /*7710*/  PRMT R143, RZ, 0x7610, R143 ;  /* 0x00007610ff8f7816 */ /* 0x000fe2000000008f */
[----:B------:R-:W5:Y:S01]  /*7720*/  LDL R129, [R1+0x120] ;  /* 0x0001200001817983 */ /* 0x000f620000100800 */
[----:B0-----:R-:W-:-:S03]  /*7730*/  SHF.R.U32.HI R128, RZ, 0x6, R125 ;  /* 0x00000006ff807819 */ /* 0x001fc6000001167d */
[----:B------:R0:W5:Y:S01]  /*7740*/  @!P3 LDG.E.U8 R144, desc[UR18][R110.64] ;  /* 0x000000126e90b981 */ /* 0x000162000c1e1100 */
[----:B------:R-:W-:-:S04]  /*7750*/  SHF.R.U32.HI R125, RZ, 0x6, R125 ;  /* 0x00000006ff7d7819 */ /* 0x000fc8000001167d */
[----:B------:R-:W-:Y:S02]  /*7760*/  SGXT.U32 R125, R125, 0x1 ;  /* 0x000000017d7d781a */ /* 0x000fe40000000000 */
[----:B------:R-:W-:Y:S02]  /*7770*/  ISETP.GE.AND P2, PT, R9, UR6, PT ;  /* 0x0000000609007c0c */ /* 0x000fe4000bf46270 */
[----:B------:R-:W5:Y:S01]  /*7780*/  LDL R9, [R1+0x134] ;  /* 0x0001340001097983 */ /* 0x000f620000100800 */
[----:B0-----:R-:W-:Y:S01]  /*7790*/  @!P4 IMAD.MOV.U32 R110, RZ, RZ, R126 ;  /* 0x000000ffff6ec224 */ /* 0x001fe200078e007e */
[----:B------:R-:W-:Y:S01]  /*77a0*/  LOP3.LUT R125, R125, 0x8c, RZ, 0xfc, !PT ;  /* 0x0000008c7d7d7812 */ /* 0x000fe200078efcff */
[----:B------:R-:W-:Y:S01]  /*77b0*/  @!P4 IMAD.MOV.U32 R111, RZ, RZ, R127 ;  /* 0x000000ffff6fc224 */ /* 0x000fe200078e007f */
[----:B------:R-:W-:Y:S01]  /*77c0*/  SGXT.U32 R128, R128, 0x1 ;  /* 0x000000018080781a */ /* 0x000fe20000000000 */
[----:B------:R-:W5:Y:S04]  /*77d0*/  LDL R127, [R1+0x118] ;  /* 0x00011800017f7983 */ /* 0x000f680000100800 */
[----:B------:R4:W5:Y:S01]  /*77e0*/  @!P4 LDG.E.U8 R143, desc[UR18][R110.64] ;  /* 0x000000126e8fc981 */ /* 0x000962000c1e1100 */
[----:B------:R-:W-:-:S03]  /*77f0*/  ISETP.GE.AND P4, PT, R125, UR6, PT ;  /* 0x000000067d007c0c */ /* 0x000fc6000bf86270 */
[----:B------:R-:W5:Y:S01]  /*7800*/  LDL R125, [R1+0x128] ;  /* 0x00012800017d7983 */ /* 0x000f620000100800 */
[----:B------:R-:W-:-:S03]  /*7810*/  LOP3.LUT R128, R128, 0x8a, RZ, 0xfc, !PT ;  /* 0x0000008a80807812 */ /* 0x000fc600078efcff */
[----:B------:R-:W5:Y:S01]  /*7820*/  LDL R126, [R1+0x11c] ;  /* 0x00011c00017e7983 */ /* 0x000f620000100800 */
[----:B----4-:R-:W-:-:S03]  /*7830*/  @!P1 IMAD.MOV.U32 R110, RZ, RZ, R113 ;  /* 0x000000ffff6e9224 */ /* 0x010fc600078e0071 */
[----:B------:R-:W4:Y:S01]  /*7840*/  LDL R113, [R1+0x12c] ;  /* 0x00012c0001717983 */ /* 0x000f220000100800 */
[----:B------:R-:W-:-:S03]  /*7850*/  ISETP.GE.AND P3, PT, R128, UR6, PT ;  /* 0x0000000680007c0c */ /* 0x000fc6000bf66270 */
[----:B------:R-:W4:Y:S01]  /*7860*/  LDL R128, [R1+0x124] ;  /* 0x0001240001807983 */ /* 0x000f220000100800 */
[----:B------:R-:W-:Y:S01]  /*7870*/  PRMT R142, RZ, 0x7610, R142 ;  /* 0x00007610ff8e7816 */ /* 0x000fe2000000008e */
[----:B--2---:R-:W-:-:S05]  /*7880*/  @!P1 IMAD.MOV.U32 R111, RZ, RZ, R124 ;  /* 0x000000ffff6f9224 */ /* 0x004fca00078e007c */
[----:B------:R3:W2:Y:S01]  /*7890*/  @!P1 LDG.E.U8 R142, desc[UR18][R110.64] ;  /* 0x000000126e8e9981 */ /* 0x0006a2000c1e1100 */
        /* <DEDUP_REMOVED lines=8> */
[----:B------:R-:W2:Y:S01]  /*7920*/  LDL R124, [R1+0x110] ;  /* 0x00011000017c7983 */ /* 0x000ea20000100800 */
[----:B------:R-:W-:Y:S01]  /*7930*/  PRMT R140, RZ, 0x7610, R140 ;  /* 0x00007610ff8c7816 */ /* 0x000fe2000000008c */
[----:B-----5:R-:W-:-:S05]  /*7940*/  @!P2 IMAD.MOV.U32 R110, RZ, RZ, R9 ;  /* 0x000000ffff6ea224 */ /* 0x020fca00078e0009 */
[----:B------:R0:W5:Y:S02]  /*7950*/  @!P2 LDG.E.U8 R141, desc[UR18][R110.64] ;  /* 0x000000126e8da981 */ /* 0x000164000c1e1100 */
[----:B0-----:R-:W-:Y:S02]  /*7960*/  @!P3 IMAD.MOV.U32 R111, RZ, RZ, R125 ;  /* 0x000000ffff6fb224 */ /* 0x001fe400078e007d */
[----:B------:R-:W0:Y:S01]  /*7970*/  S2R R125, SR_TID.X ;  /* 0x00000000007d7919 */ /* 0x000e220000002100 */
[----:B------:R-:W-:-:S04]  /*7980*/  SHF.R.U32.HI R9, RZ, 0x6, R131 ;  /* 0x00000006ff097819 */ /* 0x000fc80000011683 */
[----:B------:R-:W-:Y:S01]  /*7990*/  SGXT.U32 R9, R9, 0x1 ;  /* 0x000000010909781a */ /* 0x000fe20000000000 */
[----:B----4-:R-:W-:Y:S01]  /*79a0*/  @!P3 IMAD.MOV.U32 R110, RZ, RZ, R113 ;  /* 0x000000ffff6eb224 */ /* 0x010fe200078e0071 */
[----:B------:R-:W-:Y:S01]  /*79b0*/  PRMT R139, RZ, 0x7610, R139 ;  /* 0x00007610ff8b7816 */ /* 0x000fe2000000008b */
[----:B------:R-:W4:Y:S01]  /*79c0*/  LDL R113, [R1+0x108] ;  /* 0x0001080001717983 */ /* 0x000f220000100800 */
[----:B------:R-:W-:-:S03]  /*79d0*/  LOP3.LUT R9, R9, 0x90, RZ, 0xfc, !PT ;  /* 0x0000009009097812 */ /* 0x000fc600078efcff */
[----:B------:R1:W5:Y:S01]  /*79e0*/  @!P3 LDG.E.U8 R140, desc[UR18][R110.64] ;  /* 0x000000126e8cb981 */ /* 0x000362000c1e1100 */
[----:B------:R-:W-:Y:S02]  /*79f0*/  ISETP.GE.AND P2, PT, R9, UR6, PT ;  /* 0x0000000609007c0c */ /* 0x000fe4000bf46270 */
[----:B------:R-:W-:-:S04]  /*7a00*/  SHF.R.U32.HI R9, RZ, 0x6, R131 ;  /* 0x00000006ff097819 */ /* 0x000fc80000011683 */
        /* <DEDUP_REMOVED lines=22> */
[----:B------:R-:W-:-:S03]  /*7b70*/  ISETP.GE.AND P4, PT, R128, UR6, PT ;  /* 0x0000000680007c0c */ /* 0x000fc6000bf86270 */
[----:B------:R-:W5:Y:S01]  /*7b80*/  LDL R128, [R1+0xfc] ;  /* 0x0000fc0001807983 */ /* 0x000f620000100800 */
[----:B---3--:R-:W-:-:S03]  /*7b90*/  @!P2 IMAD.MOV.U32 R110, RZ, RZ, R112 ;  /* 0x000000ffff6ea224 */ /* 0x008fc600078e0070 */
[----:B------:R-:W3:Y:S01]  /*7ba0*/  LDL R112, [R1+0x104] ;  /* 0x0001040001707983 */ /* 0x000ee20000100800 */
[----:B--2---:R-:W-:Y:S02]  /*7bb0*/  @!P2 IMAD.MOV.U32 R111, RZ, RZ, R124 ;  /* 0x000000ffff6fa224 */ /* 0x004fe400078e007c */
[----:B------:R-:W0:Y:S01]  /*7bc0*/  S2R R124, SR_TID.X ;  /* 0x00000000007c7919 */ /* 0x000e220000002100 */
[----:B------:R-:W-:Y:S02]  /*7bd0*/  PRMT R189, RZ, 0x7610, R189 ;  /* 0x00007610ffbd7816 */ /* 0x000fe400000000bd */
[----:B------:R-:W-:-:S04]  /*7be0*/  PRMT R187, RZ, 0x7610, R187 ;  /* 0x00007610ffbb7816 */ /* 0x000fc800000000bb */
[----:B------:R4:W2:Y:S01]  /*7bf0*/  @!P2 LDG.E.U8 R189, desc[UR18][R110.64] ;  /* 0x000000126ebda981 */ /* 0x0008a2000c1e1100 */
[----:B0-----:R-:W-:-:S04]  /*7c00*/  SHF.R.U32.HI R124, RZ, 0x6, R124 ;  /* 0x00000006ff7c7819 */ /* 0x001fc8000001167c */
[----:B------:R-:W-:-:S04]  /*7c10*/  SGXT.U32 R124, R124, 0x1 ;  /* 0x000000017c7c781a */ /* 0x000fc80000000000 */
[----:B------:R-:W-:-:S04]  /*7c20*/  LOP3.LUT R124, R124, 0x98, RZ, 0xfc, !PT ;  /* 0x000000987c7c7812 */ /* 0x000fc800078efcff */
[----:B------:R-:W-:Y:S02]  /*7c30*/  ISETP.GE.AND P2, PT, R124, UR6, PT ;  /* 0x000000067c007c0c */ /* 0x000fe4000bf46270 */
[----:B------:R-:W2:Y:S01]  /*7c40*/  LDL R124, [R1+0xe8] ;  /* 0x0000e800017c7983 */ /* 0x000ea20000100800 */
[----:B----4-:R-:W-:Y:S01]  /*7c50*/  @!P3 IMAD.MOV.U32 R111, RZ, RZ, R113 ;  /* 0x000000ffff6fb224 */ /* 0x010fe200078e0071 */
[----:B------:R-:W-:Y:S02]  /*7c60*/  PRMT R183, RZ, 0x7610, R183 ;  /* 0x00007610ffb77816 */ /* 0x000fe400000000b7 */
[----:B------:R-:W4:Y:S01]  /*7c70*/  LDL R113, [R1+0xec] ;  /* 0x0000ec0001717983 */ /* 0x000f220000100800 */
[----:B-----5:R-:W-:-:S05]  /*7c80*/  @!P3 IMAD.MOV.U32 R110, RZ, RZ, R9 ;  /* 0x000000ffff6eb224 */ /* 0x020fca00078e0009 */
[----:B------:R0:W5:Y:S02]  /*7c90*/  @!P3 LDG.E.U8 R187, desc[UR18][R110.64] ;  /* 0x000000126ebbb981 */ /* 0x000164000c1e1100 */
[----:B0-----:R-:W-:Y:S02]  /*7ca0*/  @!P4 IMAD.MOV.U32 R111, RZ, RZ, R125 ;  /* 0x000000ffff6fc224 */ /* 0x001fe400078e007d */
[----:B------:R-:W0:Y:S01]  /*7cb0*/  S2R R125, SR_TID.X ;  /* 0x00000000007d7919 */ /* 0x000e220000002100 */
[----:B------:R-:W-:-:S04]  /*7cc0*/  SHF.R.U32.HI R9, RZ, 0x6, R131 ;  /* 0x00000006ff097819 */ /* 0x000fc80000011683 */
[----:B------:R-:W-:-:S04]  /*7cd0*/  SGXT.U32 R9, R9, 0x1 ;  /* 0x000000010909781a */ /* 0x000fc80000000000 */
[----:B------:R-:W-:-:S04]  /*7ce0*/  LOP3.LUT R9, R9, 0x9a, RZ, 0xfc, !PT ;  /* 0x0000009a09097812 */ /* 0x000fc800078efcff */
[----:B------:R-:W-:Y:S02]  /*7cf0*/  ISETP.GE.AND P3, PT, R9, UR6, PT ;  /* 0x0000000609007c0c */ /* 0x000fe4000bf66270 */
[----:B------:R-:W-:-:S04]  /*7d00*/  SHF.R.U32.HI R9, RZ, 0x6, R131 ;  /* 0x00000006ff097819 */ /* 0x000fc80000011683 */
[----:B------:R-:W-:-:S04]  /*7d10*/  SGXT.U32 R9, R9, 0x1 ;  /* 0x000000010909781a */ /* 0x000fc80000000000 */
[----:B------:R-:W-:Y:S02]  /*7d20*/  LOP3.LUT R9, R9, 0x9c, RZ, 0xfc, !PT ;  /* 0x0000009c09097812 */ /* 0x000fe400078efcff */
[----:B------:R-:W-:Y:S01]  /*7d30*/  PRMT R179, RZ, 0x7610, R179 ;  /* 0x00007610ffb37816 */ /* 0x000fe200000000b3 */
[----:B---3--:R-:W-:Y:S02]  /*7d40*/  @!P4 IMAD.MOV.U32 R110, RZ, RZ, R112 ;  /* 0x000000ffff6ec224 */ /* 0x008fe400078e0070 */
[----:B------:R-:W3:Y:S04]  /*7d50*/  LDL R112, [R1+0xe0] ;  /* 0x0000e00001707983 */ /* 0x000ee80000100800 */
[----:B------:R1:W5:Y:S01]  /*7d60*/  @!P4 LDG.E.U8 R183, desc[UR18][R110.64] ;  /* 0x000000126eb7c981 */ /* 0x000362000c1e1100 */
[----:B------:R-:W-:-:S03]  /*7d70*/  ISETP.GE.AND P4, PT, R9, UR6, PT ;  /* 0x0000000609007c0c */ /* 0x000fc6000bf86270 */
[----:B------:R-:W5:Y:S01]  /*7d80*/  LDL R9, [R1+0xe4] ;  /* 0x0000e40001097983 */ /* 0x000f620000100800 */
[----:B-1----:R-:W-:Y:S01]  /*7d90*/  @!P1 IMAD.MOV.U32 R110, RZ, RZ, R128 ;  /* 0x000000ffff6e9224 */ /* 0x002fe200078e0080 */
[----:B0-----:R-:W-:Y:S01]  /*7da0*/  SHF.R.U32.HI R128, RZ, 0x6, R125 ;  /* 0x00000006ff807819 */ /* 0x001fe2000001167d */
[----:B------:R-:W-:Y:S02]  /*7db0*/  @!P1 IMAD.MOV.U32 R111, RZ, RZ, R129 ;  /* 0x000000ffff6f9224 */ /* 0x000fe400078e0081 */
[----:B------:R-:W5:Y:S01]  /*7dc0*/  LDL R129, [R1+0xd8] ;  /* 0x0000d80001817983 */ /* 0x000f620000100800 */
[----:B------:R-:W-:-:S03]  /*7dd0*/  SGXT.U32 R128, R128, 0x1 ;  /* 0x000000018080781a */ /* 0x000fc60000000000 */
[----:B------:R0:W5:Y:S01]  /*7de0*/  @!P1 LDG.E.U8 R179, desc[UR18][R110.64] ;  /* 0x000000126eb39981 */ /* 0x000162000c1e1100 */
[----:B------:R-:W-:-:S04]  /*7df0*/  LOP3.LUT R128, R128, 0x9e, RZ, 0xfc, !PT ;  /* 0x0000009e80807812 */ /* 0x000fc800078efcff */
[----:B------:R-:W-:Y:S02]  /*7e00*/  ISETP.GE.AND P1, PT, R128, UR6, PT ;  /* 0x0000000680007c0c */ /* 0x000fe4000bf26270 */
[----:B------:R-:W5:Y:S01]  /*7e10*/  LDL R128, [R1+0xdc] ;  /* 0x0000dc0001807983 */ /* 0x000f620000100800 */
[----:B0-----:R-:W-:Y:S02]  /*7e20*/  @!P2 IMAD.MOV.U32 R110, RZ, RZ, R126 ;  /* 0x000000ffff6ea224 */ /* 0x001fe400078e007e */
[----:B------:R-:W-:Y:S01]  /*7e30*/  @!P2 IMAD.MOV.U32 R111, RZ, RZ, R127 ;  /* 0x000000ffff6fa224 */ /* 0x000fe200078e007f */
[----:B------:R-:W5:Y:S04]  /*7e40*/  LDL R126, [R1+0xd4] ;  /* 0x0000d400017e7983 */ /* 0x000f680000100800 */
[----:B------:R-:W5:Y:S01]  /*7e50*/  LDL R127, [R1+0xd0] ;  /* 0x0000d000017f7983 */ /* 0x000f620000100800 */
[----:B------:R-:W-:-:S02]  /*7e60*/  SHF.R.U32.HI R125, RZ, 0x6, R125 ;  /* 0x00000006ff7d7819 */ /* 0x000fc4000001167d */
[----:B------:R-:W-:Y:S02]  /*7e70*/  PRMT R177, RZ, 0x7610, R177 ;  /* 0x00007610ffb17816 */ /* 0x000fe400000000b1 */
[----:B------:R-:W-:-:S04]  /*7e80*/  SGXT.U32 R125, R125, 0x1 ;  /* 0x000000017d7d781a */ /* 0x000fc80000000000 */
[----:B------:R-:W-:Y:S01]  /*7e90*/  LOP3.LUT R125, R125, 0xa0, RZ, 0xfc, !PT ;  /* 0x000000a07d7d7812 */ /* 0x000fe200078efcff */
[----:B------:R2:W5:Y:S03]  /*7ea0*/  @!P2 LDG.E.U8 R177, desc[UR18][R110.64] ;  /* 0x000000126eb1a981 */ /* 0x000566000c1e1100 */
[----:B------:R-:W-:Y:S02]  /*7eb0*/  ISETP.GE.AND P2, PT, R125, UR6, PT ;  /* 0x000000067d007c0c */ /* 0x000fe4000bf46270 */
[----:B------:R-:W5:Y:S01]  /*7ec0*/  LDL R125, [R1+0xc8] ;  /* 0x0000c800017d7983 */ /* 0x000f620000100800 */
[----:B--2---:R-:W-:-:S03]  /*7ed0*/  @!P3 IMAD.MOV.U32 R111, RZ, RZ, R124 ;  /* 0x000000ffff6fb224 */ /* 0x004fc600078e007c */
[----:B------:R-:W2:Y:S01]  /*7ee0*/  LDL R124, [R1+0xcc] ;  /* 0x0000cc00017c7983 */ /* 0x000ea20000100800 */
[----:B------:R-:W-:Y:S02]  /*7ef0*/  PRMT R175, RZ, 0x7610, R175 ;  /* 0x00007610ffaf7816 */ /* 0x000fe400000000af */
[----:B------:R-:W-:Y:S02]  /*7f00*/  PRMT R173, RZ, 0x7610, R173 ;  /* 0x00007610ffad7816 */ /* 0x000fe400000000ad */
[----:B------:R-:W-:Y:S01]  /*7f10*/  PRMT R171, RZ, 0x7610, R171 ;  /* 0x00007610ffab7816 */ /* 0x000fe200000000ab */
[----:B----4-:R-:W-:-:S05]  /*7f20*/  @!P3 IMAD.MOV.U32 R110, RZ, RZ, R113 ;  /* 0x000000ffff6eb224 */ /* 0x010fca00078e0071 */
[----:B------:R3:W4:Y:S01]  /*7f30*/  @!P3 LDG.E.U8 R175, desc[UR18][R110.64] ;  /* 0x000000126eafb981 */ /* 0x000722000c1e1100 */
[----:B------:R-:W0:Y:S02]  /*7f40*/  S2R R113, SR_TID.X ;  /* 0x0000000000717919 */ /* 0x000e240000002100 */
[----:B0-----:R-:W-:-:S04]  /*7f50*/  SHF.R.U32.HI R113, RZ, 0x6, R113 ;  /* 0x00000006ff717819 */ /* 0x001fc80000011671 */
[----:B------:R-:W-:-:S04]  /*7f60*/  SGXT.U32 R113, R113, 0x1 ;  /* 0x000000017171781a */ /* 0x000fc80000000000 */
[----:B------:R-:W-:-:S04]  /*7f70*/  LOP3.LUT R113, R113, 0xa2, RZ, 0xfc, !PT ;  /* 0x000000a271717812 */ /* 0x000fc800078efcff */
[----:B------:R-:W-:Y:S01]  /*7f80*/  ISETP.GE.AND P3, PT, R113, UR6, PT ;  /* 0x0000000671007c0c */ /* 0x000fe2000bf66270 */
[----:B---3--:R-:W-:Y:S02]  /*7f90*/  @!P4 IMAD.MOV.U32 R111, RZ, RZ, R112 ;  /* 0x000000ffff6fc224 */ /* 0x008fe400078e0070 */
[----:B------:R-:W3:Y:S01]  /*7fa0*/  LDL R112, [R1+0xc0] ;  /* 0x0000c00001707983 */ /* 0x000ee20000100800 */
[----:B-----5:R-:W-:-:S03]  /*7fb0*/  @!P4 IMAD.MOV.U32 R110, RZ, RZ, R9 ;  /* 0x000000ffff6ec224 */ /* 0x020fc600078e0009 */
[----:B------:R-:W5:Y:S04]  /*7fc0*/  LDL R9, [R1+0xc4] ;  /* 0x0000c40001097983 */ /* 0x000f680000100800 */
[----:B------:R0:W4:Y:S02]  /*7fd0*/  @!P4 LDG.E.U8 R173, desc[UR18][R110.64] ;  /* 0x000000126eadc981 */ /* 0x000124000c1e1100 */
[----:B0-----:R-:W-:Y:S01]  /*7fe0*/  @!P1 IMAD.MOV.U32 R111, RZ, RZ, R129 ;  /* 0x000000ffff6f9224 */ /* 0x001fe200078e0081 */
[----:B------:R-:W0:Y:S01]  /*7ff0*/  S2R R113, SR_TID.X ;  /* 0x0000000000717919 */ /* 0x000e220000002100 */
[----:B------:R-:W-:Y:S01]  /*8000*/  @!P1 IMAD.MOV.U32 R110, RZ, RZ, R128 ;  /* 0x000000ffff6e9224 */ /* 0x000fe200078e0080 */
[----:B------:R-:W-:Y:S01]  /*8010*/  PRMT R169, RZ, 0x7610, R169 ;  /* 0x00007610ffa97816 */ /* 0x000fe200000000a9 */
[----:B------:R-:W4:Y:S04]  /*8020*/  LDL R129, [R1+0xa0] ;  /* 0x0000a00001817983 */ /* 0x000f280000100800 */
[----:B------:R1:W4:Y:S02]  /*8030*/  @!P1 LDG.E.U8 R171, desc[UR18][R110.64] ;  /* 0x000000126eab9981 */ /* 0x000324000c1e1100 */
[----:B-1----:R-:W-:-:S02]  /*8040*/  @!P2 IMAD.MOV.U32 R110, RZ, RZ, R126 ;  /* 0x000000ffff6ea224 */ /* 0x002fc400078e007e */
[----:B------:R-:W-:Y:S01]  /*8050*/  @!P2 IMAD.MOV.U32 R111, RZ, RZ, R127 ;  /* 0x000000ffff6fa224 */ /* 0x000fe200078e007f */
[----:B------:R-:W4:Y:S04]  /*8060*/  LDL R126, [R1+0xbc] ;  /* 0x0000bc00017e7983 */ /* 0x000f280000100800 */
[----:B------:R-:W4:Y:S01]  /*8070*/  LDL R127, [R1+0xb8] ;  /* 0x0000b800017f7983 */ /* 0x000f220000100800 */
[----:B------:R-:W-:-:S03]  /*8080*/  PRMT R167, RZ, 0x7610, R167 ;  /* 0x00007610ffa77816 */ /* 0x000fc600000000a7 */
[----:B------:R2:W4:Y:S01]  /*8090*/  @!P2 LDG.E.U8 R169, desc[UR18][R110.64] ;  /* 0x000000126ea9a981 */ /* 0x000522000c1e1100 */
[--C-:B0-----:R-:W-:Y:S02]  /*80a0*/  SHF.R.U32.HI R131, RZ, 0x6, R113.reuse ;  /* 0x00000006ff837819 */ /* 0x101fe40000011671 */
[----:B------:R-:W-:-:S04]  /*80b0*/  SHF.R.U32.HI R113, RZ, 0x6, R113 ;  /* 0x00000006ff717819 */ /* 0x000fc80000011671 */
[----:B------:R-:W-:-:S04]  /*80c0*/  SGXT.U32 R113, R113, 0x1 ;  /* 0x000000017171781a */ /* 0x000fc80000000000 */
[----:B------:R-:W-:-:S04]  /*80d0*/  LOP3.LUT R113, R113, 0xa6, RZ, 0xfc, !PT ;  /* 0x000000a671717812 */ /* 0x000fc800078efcff */
[----:B------:R-:W-:Y:S02]  /*80e0*/  ISETP.GE.AND P1, PT, R113, UR6, PT ;  /* 0x0000000671007c0c */ /* 0x000fe4000bf26270 */
[----:B------:R-:W0:Y:S01]  /*80f0*/  S2R R113, SR_TID.X ;  /* 0x0000000000717919 */ /* 0x000e220000002100 */
[----:B--2---:R-:W-:Y:S02]  /*8100*/  @!P3 IMAD.MOV.U32 R110, RZ, RZ, R124 ;  /* 0x000000ffff6eb224 */ /* 0x004fe400078e007c */
[----:B------:R-:W-:Y:S01]  /*8110*/  @!P3 IMAD.MOV.U32 R111, RZ, RZ, R125 ;  /* 0x000000ffff6fb224 */ /* 0x000fe200078e007d */
[----:B------:R-:W-:Y:S01]  /*8120*/  SGXT.U32 R131, R131, 0x1 ;  /* 0x000000018383781a */ /* 0x000fe20000000000 */
[----:B------:R-:W2:Y:S04]  /*8130*/  LDL R125, [R1+0xb0] ;  /* 0x0000b000017d7983 */ /* 0x000ea80000100800 */
[----:B------:R3:W2:Y:S01]  /*8140*/  @!P3 LDG.E.U8 R167, desc[UR18][R110.64] ;  /* 0x000000126ea7b981 */ /* 0x0006a2000c1e1100 */
[----:B0-----:R-:W-:-:S03]  /*8150*/  SHF.R.U32.HI R128, RZ, 0x6, R113 ;  /* 0x00000006ff807819 */ /* 0x001fc60000011671 */
[----:B------:R-:W2:Y:S01]  /*8160*/  LDL R124, [R1+0xb4] ;  /* 0x0000b400017c7983 */ /* 0x000ea20000100800 */
[----:B------:R-:W-:-:S04]  /*8170*/  SHF.R.U32.HI R113, RZ, 0x6, R113 ;  /* 0x00000006ff717819 */ /* 0x000fc80000011671 */
[----:B------:R-:W-:-:S04]  /*8180*/  SGXT.U32 R113, R113, 0x1 ;  /* 0x000000017171781a */ /* 0x000fc80000000000 */
[----:B------:R-:W-:-:S04]  /*8190*/  LOP3.LUT R113, R113, 0xaa, RZ, 0xfc, !PT ;  /* 0x000000aa71717812 */ /* 0x000fc800078efcff */
[----:B------:R-:W-:Y:S02]  /*81a0*/  ISETP.GE.AND P3, PT, R113, UR6, PT ;  /* 0x0000000671007c0c */ /* 0x000fe4000bf66270 */
[----:B------:R-:W0:Y:S01]  /*81b0*/  S2R R113, SR_TID.X ;  /* 0x0000000000717919 */ /* 0x000e220000002100 */
[----:B------:R-:W-:Y:S02]  /*81c0*/  LOP3.LUT R131, R131, 0xa4, RZ, 0xfc, !PT ;  /* 0x000000a483837812 */ /* 0x000fe400078efcff */
[----:B------:R-:W-:Y:S02]  /*81d0*/  SGXT.U32 R128, R128, 0x1 ;  /* 0x000000018080781a */ /* 0x000fe40000000000 */
[----:B------:R-:W-:Y:S02]  /*81e0*/  ISETP.GE.AND P4, PT, R131, UR6, PT ;  /* 0x0000000683007c0c */ /* 0x000fe4000bf86270 */
[----:B------:R-:W-:Y:S01]  /*81f0*/  LOP3.LUT R128, R128, 0xa8, RZ, 0xfc, !PT ;  /* 0x000000a880807812 */ /* 0x000fe200078efcff */
[----:B------:R-:W2:Y:S03]  /*8200*/  LDL R131, [R1+0x84] ;  /* 0x0000840001837983 */ /* 0x000ea60000100800 */
[----:B------:R-:W-:-:S02]  /*8210*/  ISETP.GE.AND P2, PT, R128, UR6, PT ;  /* 0x0000000680007c0c */ /* 0x000fc4000bf46270 */
[----:B------:R-:W-:Y:S02]  /*8220*/  PRMT R165, RZ, 0x7610, R165 ;  /* 0x00007610ffa57816 */ /* 0x000fe400000000a5 */
[----:B0-----:R-:W-:-:S04]  /*8230*/  SHF.R.U32.HI R128, RZ, 0x6, R113 ;  /* 0x00000006ff807819 */ /* 0x001fc80000011671 */
[----:B------:R-:W-:-:S04]  /*8240*/  SGXT.U32 R128, R128, 0x1 ;  /* 0x000000018080781a */ /* 0x000fc80000000000 */
[----:B------:R-:W-:Y:S01]  /*8250*/  LOP3.LUT R128, R128, 0xac, RZ, 0xfc, !PT ;  /* 0x000000ac80807812 */ /* 0x000fe200078efcff */
[----:B---3--:R-:W-:Y:S02]  /*8260*/  @!P4 IMAD.MOV.U32 R111, RZ, RZ, R112 ;  /* 0x000000ffff6fc224 */ /* 0x008fe400078e0070 */
[----:B------:R-:W3:Y:S01]  /*8270*/  LDL R112, [R1+0xa8] ;  /* 0x0000a80001707983 */ /* 0x000ee20000100800 */
[----:B-----5:R-:W-:-:S03]  /*8280*/  @!P4 IMAD.MOV.U32 R110, RZ, RZ, R9 ;  /* 0x000000ffff6ec224 */ /* 0x020fc600078e0009 */
[----:B------:R-:W5:Y:S04]  /*8290*/  LDL R9, [R1+0xac] ;  /* 0x0000ac0001097983 */ /* 0x000f680000100800 */
[----:B------:R4:W5:Y:S01]  /*82a0*/  @!P4 LDG.E.U8 R165, desc[UR18][R110.64] ;  /* 0x000000126ea5c981 */ /* 0x000962000c1e1100 */
[----:B------:R-:W-:-:S03]  /*82b0*/  ISETP.GE.AND P4, PT, R128, UR6, PT ;  /* 0x0000000680007c0c */ /* 0x000fc6000bf86270 */
[----:B------:R-:W5:Y:S01]  /*82c0*/  LDL R128, [R1+0xa4] ;  /* 0x0000a40001807983 */ /* 0x000f620000100800 */
[----:B----4-:R-:W-:-:S03]  /*82d0*/  @!P1 IMAD.MOV.U32 R110, RZ, RZ, R126 ;  /* 0x000000ffff6e9224 */ /* 0x010fc600078e007e */
[----:B------:R-:W4:Y:S01]  /*82e0*/  LDL R126, [R1+0x9c] ;  /* 0x00009c00017e7983 */ /* 0x000f220000100800 */
[----:B------:R-:W-:-:S03]  /*82f0*/  @!P1 IMAD.MOV.U32 R111, RZ, RZ, R127 ;  /* 0x000000ffff6f9224 */ /* 0x000fc600078e007f */
[----:B------:R-:W4:Y:S01]  /*8300*/  LDL R127, [R1+0x98] ;  /* 0x00009800017f7983 */ /* 0x000f220000100800 */
[----:B------:R-:W-:Y:S02]  /*8310*/  PRMT R163, RZ, 0x7610, R163 ;  /* 0x00007610ffa37816 */ /* 0x000fe400000000a3 */
[----:B------:R-:W-:Y:S02]  /*8320*/  SHF.R.U32.HI R113, RZ, 0x6, R113 ;  /* 0x00000006ff717819 */ /* 0x000fe40000011671 */
[----:B------:R-:W-:Y:S02]  /*8330*/  PRMT R161, RZ, 0x7610, R161 ;  /* 0x00007610ffa17816 */ /* 0x000fe400000000a1 */
[----:B------:R-:W-:Y:S01]  /*8340*/  SGXT.U32 R113, R113, 0x1 ;  /* 0x000000017171781a */ /* 0x000fe20000000000 */
[----:B------:R2:W4:Y:S03]  /*8350*/  @!P1 LDG.E.U8 R163, desc[UR18][R110.64] ;  /* 0x000000126ea39981 */ /* 0x000526000c1e1100 */
[----:B------:R-:W-:-:S02]  /*8360*/  LOP3.LUT R113, R113, 0xae, RZ, 0xfc, !PT ;  /* 0x000000ae71717812 */ /* 0x000fc400078efcff */
[----:B------:R-:W-:Y:S02]  /*8370*/  PRMT R159, RZ, 0x7610, R159 ;  /* 0x00007610ff9f7816 */ /* 0x000fe4000000009f */
[----:B------:R-:W-:Y:S01]  /*8380*/  ISETP.GE.AND P1, PT, R113, UR6, PT ;  /* 0x0000000671007c0c */ /* 0x000fe2000bf26270 */
[----:B--2---:R-:W-:Y:S02]  /*8390*/  @!P2 IMAD.MOV.U32 R111, RZ, RZ, R125 ;  /* 0x000000ffff6fa224 */ /* 0x004fe400078e007d */
[----:B------:R-:W2:Y:S01]  /*83a0*/  LDL R125, [R1+0x90] ;  /* 0x00009000017d7983 */ /* 0x000ea20000100800 */
[----:B------:R-:W-:Y:S01]  /*83b0*/  PRMT R155, RZ, 0x7610, R155 ;  /* 0x00007610ff9b7816 */ /* 0x000fe2000000009b */
[----:B------:R-:W-:Y:S02]  /*83c0*/  @!P2 IMAD.MOV.U32 R110, RZ, RZ, R124 ;  /* 0x000000ffff6ea224 */ /* 0x000fe400078e007c */
[----:B------:R-:W2:Y:S04]  /*83d0*/  LDL R124, [R1+0x94] ;  /* 0x00009400017c7983 */ /* 0x000ea80000100800 */
[----:B------:R3:W2:Y:S01]  /*83e0*/  @!P2 LDG.E.U8 R161, desc[UR18][R110.64] ;  /* 0x000000126ea1a981 */ /* 0x0006a2000c1e1100 */
[----:B------:R-:W0:Y:S01]  /*83f0*/  S2R R113, SR_TID.X ;  /* 0x0000000000717919 */ /* 0x000e220000002100 */
[----:B---3--:R-:W-:-:S02]  /*8400*/  @!P3 IMAD.MOV.U32 R111, RZ, RZ, R112 ;  /* 0x000000ffff6fb224 */ /* 0x008fc400078e0070 */
[----:B------:R-:W3:Y:S01]  /*8410*/  LDL R112, [R1+0x350] ;  /* 0x0003500001707983 */ /* 0x000ee20000100800 */
[----:B-----5:R-:W-:-:S03]  /*8420*/  @!P3 IMAD.MOV.U32 R110, RZ, RZ, R9 ;  /* 0x000000ffff6eb224 */ /* 0x020fc600078e0009 */
[----:B------:R-:W5:Y:S04]  /*8430*/  LDL R9, [R1+0x354] ;  /* 0x0003540001097983 */ /* 0x000f680000100800 */
[----:B------:R1:W5:Y:S02]  /*8440*/  @!P3 LDG.E.U8 R159, desc[UR18][R110.64] ;  /* 0x000000126e9fb981 */ /* 0x000364000c1e1100 */
[----:B-1----:R-:W-:Y:S02]  /*8450*/  @!P4 IMAD.MOV.U32 R110, RZ, RZ, R128 ;  /* 0x000000ffff6ec224 */ /* 0x002fe400078e0080 */
[----:B------:R-:W-:Y:S01]  /*8460*/  @!P4 IMAD.MOV.U32 R111, RZ, RZ, R129 ;  /* 0x000000ffff6fc224 */ /* 0x000fe200078e0081 */
[----:B0-----:R-:W-:Y:S01]  /*8470*/  SHF.R.U32.HI R113, RZ, 0x6, R113 ;  /* 0x00000006ff717819 */ /* 0x001fe20000011671 */
[----:B------:R-:W5:Y:S04]  /*8480*/  LDL R129, [R1+0x78] ;  /* 0x0000780001817983 */ /* 0x000f680000100800 */
[----:B------:R4:W5:Y:S02]  /*8490*/  @!P4 LDG.E.U8 R155, desc[UR18][R110.64] ;  /* 0x000000126e9bc981 */ /* 0x000964000c1e1100 */
[----:B----4-:R-:W-:-:S02]  /*84a0*/  @!P1 IMAD.MOV.U32 R110, RZ, RZ, R126 ;  /* 0x000000ffff6e9224 */ /* 0x010fc400078e007e */
[----:B------:R-:W4:Y:S01]  /*84b0*/  LDL R126, [R1+0x8c] ;  /* 0x00008c00017e7983 */ /* 0x000f220000100800 */
[----:B------:R-:W-:-:S03]  /*84c0*/  @!P1 IMAD.MOV.U32 R111, RZ, RZ, R127 ;  /* 0x000000ffff6f9224 */ /* 0x000fc600078e007f */
[----:B------:R-:W4:Y:S01]  /*84d0*/  LDL R127, [R1+0x88] ;  /* 0x00008800017f7983 */ /* 0x000f220000100800 */
[----:B------:R-:W-:-:S04]  /*84e0*/  SGXT.U32 R113, R113, 0x1 ;  /* 0x000000017171781a */ /* 0x000fc80000000000 */
[----:B------:R-:W-:-:S04]  /*84f0*/  LOP3.LUT R113, R113, 0xb0, RZ, 0xfc, !PT ;  /* 0x000000b071717812 */ /* 0x000fc800078efcff */
[----:B------:R-:W-:Y:S02]  /*8500*/  ISETP.GE.AND P2, PT, R113, UR6, PT ;  /* 0x0000000671007c0c */ /* 0x000fe4000bf46270 */
[----:B------:R-:W0:Y:S02]  /*8510*/  S2R R113, SR_TID.X ;  /* 0x0000000000717919 */ /* 0x000e240000002100 */
[----:B0-----:R-:W-:-:S04]  /*8520*/  SHF.R.U32.HI R113, RZ, 0x6, R113 ;  /* 0x00000006ff717819 */ /* 0x001fc80000011671 */
[----:B------:R-:W-:-:S04]  /*8530*/  SGXT.U32 R113, R113, 0x1 ;  /* 0x000000017171781a */ /* 0x000fc80000000000 */
[----:B------:R-:W-:-:S04]  /*8540*/  LOP3.LUT R113, R113, 0xb2, RZ, 0xfc, !PT ;  /* 0x000000b271717812 */ /* 0x000fc800078efcff */
[----:B------:R-:W-:Y:S02]  /*8550*/  ISETP.GE.AND P3, PT, R113, UR6, PT ;  /* 0x0000000671007c0c */ /* 0x000fe4000bf66270 */
[----:B------:R-:W0:Y:S01]  /*8560*/  S2R R113, SR_TID.X ;  /* 0x0000000000717919 */ /* 0x000e220000002100 */
[----:B------:R-:W-:-:S04]  /*8570*/  SHF.R.U32.HI R109, RZ, 0x6, R130 ;  /* 0x00000006ff6d7819 */ /* 0x000fc80000011682 */
[----:B------:R-:W-:Y:S02]  /*8580*/  SGXT.U32 R109, R109, 0x1 ;  /* 0x000000016d6d781a */ /* 0x000fe40000000000 */
[----:B------:R-:W-:Y:S02]  /*8590*/  PRMT R153, RZ, 0x7610, R153 ;  /* 0x00007610ff997816 */ /* 0x000fe40000000099 */
[----:B------:R-:W-:Y:S02]  /*85a0*/  ISETP.GE.AND P0, PT, R109, UR6, PT ;  /* 0x000000066d007c0c */ /* 0x000fe4000bf06270 */
[----:B------:R-:W-:Y:S02]  /*85b0*/  PRMT R109, RZ, 0x7610, R109 ;  /* 0x00007610ff6d7816 */ /* 0x000fe4000000006d */
[----:B------:R2:W4:Y:S01]  /*85c0*/  @!P1 LDG.E.U8 R153, desc[UR18][R110.64] ;  /* 0x000000126e999981 */ /* 0x000522000c1e1100 */
[----:B------:R-:W-:Y:S01]  /*85d0*/  PRMT R157, RZ, 0x7610, R157 ;  /* 0x00007610ff9d7816 */ /* 0x000fe2000000009d */
[----:B--2---:R-:W-:-:S02]  /*85e0*/  @!P2 IMAD.MOV.U32 R110, RZ, RZ, R124 ;  /* 0x000000ffff6ea224 */ /* 0x004fc400078e007c */
[----:B------:R-:W-:Y:S01]  /*85f0*/  @!P2 IMAD.MOV.U32 R111, RZ, RZ, R125 ;  /* 0x000000ffff6fa224 */ /* 0x000fe200078e007d */
[----:B0-----:R-:W-:-:S04]  /*8600*/  SHF.R.U32.HI R128, RZ, 0x6, R113 ;  /* 0x00000006ff807819 */ /* 0x001fc80000011671 */
[----:B------:R0:W2:Y:S01]  /*8610*/  @!P2 LDG.E.U8 R109, desc[UR18][R110.64] ;  /* 0x000000126e6da981 */ /* 0x0000a2000c1e1100 */
[----:B------:R-:W-:Y:S01]  /*8620*/  SHF.R.U32.HI R113, RZ, 0x6, R113 ;  /* 0x00000006ff717819 */ /* 0x000fe20000011671 */
[----:B------:R-:W1:Y:S03]  /*8630*/  S2R R124, SR_TID.X ;  /* 0x00000000007c7919 */ /* 0x000e660000002100 */
[----:B------:R-:W-:Y:S01]  /*8640*/  SGXT.U32 R113, R113, 0x1 ;  /* 0x000000017171781a */ /* 0x000fe20000000000 */
[----:B------:R-:W2:Y:S03]  /*8650*/  LDL R125, [R1+0x74] ;  /* 0x00007400017d7983 */ /* 0x000ea60000100800 */
[----:B------:R-:W-:-:S04]  /*8660*/  LOP3.LUT R113, R113, 0xb6, RZ, 0xfc, !PT ;  /* 0x000000b671717812 */ /* 0x000fc800078efcff */
[----:B------:R-:W-:Y:S02]  /*8670*/  ISETP.GE.AND P2, PT, R113, UR6, PT ;  /* 0x0000000671007c0c */ /* 0x000fe4000bf46270 */
[----:B0-----:R-:W-:Y:S01]  /*8680*/  PRMT R110, RZ, 0x7610, R110 ;  /* 0x00007610ff6e7816 */ /* 0x001fe2000000006e */
[----:B---3--:R-:W-:Y:S02]  /*8690*/  @!P0 IMAD.MOV.U32 R113, RZ, RZ, R112 ;  /* 0x000000ffff718224 */ /* 0x008fe400078e0070 */
[----:B-----5:R-:W-:Y:S02]  /*86a0*/  @!P0 IMAD.MOV.U32 R112, RZ, RZ, R9 ;  /* 0x000000ffff708224 */ /* 0x020fe400078e0009 */
[----:B------:R-:W3:Y:S04]  /*86b0*/  LDL R9, [R1+0x7c] ;  /* 0x00007c0001097983 */ /* 0x000ee80000100800 */
[----:B------:R4:W5:Y:S02]  /*86c0*/  @!P0 LDG.E.U8 R157, desc[UR18][R112.64] ;  /* 0x00000012709d8981 */ /* 0x000964000c1e1100 */
[----:B----4-:R-:W-:-:S02]  /*86d0*/  @!P3 IMAD.MOV.U32 R112, RZ, RZ, R126 ;  /* 0x000000ffff70b224 */ /* 0x010fc400078e007e */
[----:B------:R-:W-:Y:S01]  /*86e0*/  @!P3 IMAD.MOV.U32 R113, RZ, RZ, R127 ;  /* 0x000000ffff71b224 */ /* 0x000fe200078e007f */
[----:B-1----:R-:W-:Y:S01]  /*86f0*/  SHF.R.U32.HI R124, RZ, 0x6, R124 ;  /* 0x00000006ff7c7819 */ /* 0x002fe2000001167c */
[----:B------:R-:W0:Y:S03]  /*8700*/  S2R R126, SR_TID.X ;  /* 0x00000000007e7919 */ /* 0x000e260000002100 */
[----:B------:R1:W4:Y:S01]  /*8710*/  @!P3 LDG.E.U8 R110, desc[UR18][R112.64] ;  /* 0x00000012706eb981 */ /* 0x000322000c1e1100 */
[----:B------:R-:W-:Y:S02]  /*8720*/  SGXT.U32 R128, R128, 0x1 ;  /* 0x000000018080781a */ /* 0x000fe40000000000 */
[----:B------:R-:W-:Y:S01]  /*8730*/  PRMT R122, RZ, 0x7610, R122 ;  /* 0x00007610ff7a7816 */ /* 0x000fe2000000007a */
[----:B------:R-:W5:Y:S04]  /*8740*/  LDL R127, [R1+0x68] ;  /* 0x00006800017f7983 */ /* 0x000f680000100800 */
[----:B------:R-:W2:Y:S01]  /*8750*/  LDL R113, [R1+0x80] ;  /* 0x0000800001717983 */ /* 0x000ea20000100800 */
[----:B------:R-:W-:-:S04]  /*8760*/  SGXT.U32 R124, R124, 0x1 ;  /* 0x000000017c7c781a */ /* 0x000fc80000000000 */
[----:B------:R-:W-:-:S04]  /*8770*/  LOP3.LUT R124, R124, 0xb8, RZ, 0xfc, !PT ;  /* 0x000000b87c7c7812 */ /* 0x000fc800078efcff */
[----:B------:R-:W-:Y:S02]  /*8780*/  ISETP.GE.AND P4, PT, R124, UR6, PT ;  /* 0x000000067c007c0c */ /* 0x000fe4000bf86270 */
[----:B------:R-:W0:Y:S01]  /*8790*/  S2R R124, SR_TID.X ;  /* 0x00000000007c7919 */ /* 0x000e220000002100 */
[----:B------:R-:W-:-:S04]  /*87a0*/  LOP3.LUT R128, R128, 0xb4, RZ, 0xfc, !PT ;  /* 0x000000b480807812 */ /* 0x000fc800078efcff */
[----:B------:R-:W-:Y:S02]  /*87b0*/  ISETP.GE.AND P1, PT, R128, UR6, PT ;  /* 0x0000000680007c0c */ /* 0x000fe4000bf26270 */
[----:B------:R-:W4:Y:S11]  /*87c0*/  LDL R128, [R1+0x70] ;  /* 0x0000700001807983 */ /* 0x000f360000100800 */
[----:B-1----:R-:W-:Y:S01]  /*87d0*/  @!P1 IMAD.MOV.U32 R112, RZ, RZ, R131 ;  /* 0x000000ffff709224 */ /* 0x002fe200078e0083 */
[----:B0-----:R-:W-:-:S04]  /*87e0*/  SHF.R.U32.HI R124, RZ, 0x6, R124 ;  /* 0x00000006ff7c7819 */ /* 0x001fc8000001167c */
[----:B------:R-:W-:-:S04]  /*87f0*/  SGXT.U32 R124, R124, 0x1 ;  /* 0x000000017c7c781a */ /* 0x000fc80000000000 */
[----:B------:R-:W-:-:S04]  /*8800*/  LOP3.LUT R124, R124, 0xba, RZ, 0xfc, !PT ;  /* 0x000000ba7c7c7812 */ /* 0x000fc800078efcff */
[----:B------:R-:W-:Y:S02]  /*8810*/  ISETP.GE.AND P0, PT, R124, UR6, PT ;  /* 0x000000067c007c0c */ /* 0x000fe4000bf06270 */
[----:B------:R-:W5:Y:S01]  /*8820*/  LDL R124, [R1+0x6c] ;  /* 0x00006c00017c7983 */ /* 0x000f620000100800 */
[----:B------:R-:W-:-:S03]  /*8830*/  SHF.R.U32.HI R131, RZ, 0x6, R126 ;  /* 0x00000006ff837819 */ /* 0x000fc6000001167e */
[----:B--2---:R0:W2:Y:S02]  /*8840*/  @!P1 LDG.E.U8 R122, desc[UR18][R112.64] ;  /* 0x00000012707a9981 */ /* 0x0040a4000c1e1100 */
[----:B0-----:R-:W-:Y:S01]  /*8850*/  @!P2 IMAD.MOV.U32 R113, RZ, RZ, R129 ;  /* 0x000000ffff71a224 */ /* 0x001fe200078e0081 */
[----:B------:R-:W-:Y:S01]  /*8860*/  SHF.R.U32.HI R129, RZ, 0x6, R126 ;  /* 0x00000006ff817819 */ /* 0x000fe2000001167e */
[----:B---3--:R-:W-:Y:S01]  /*8870*/  @!P2 IMAD.MOV.U32 R112, RZ, RZ, R9 ;  /* 0x000000ffff70a224 */ /* 0x008fe200078e0009 */
[----:B------:R-:W3:Y:S04]  /*8880*/  LDL R126, [R1+0x60] ;  /* 0x00006000017e7983 */ /* 0x000ee80000100800 */
[----:B------:R-:W2:Y:S01]  /*8890*/  LDL R9, [R1+0x64] ;  /* 0x0000640001097983 */ /* 0x000ea20000100800 */
[----:B------:R-:W-:-:S02]  /*88a0*/  SGXT.U32 R131, R131, 0x1 ;  /* 0x000000018383781a */ /* 0x000fc40000000000 */
[----:B------:R-:W-:Y:S02]  /*88b0*/  PRMT R121, RZ, 0x7610, R121 ;  /* 0x00007610ff797816 */ /* 0x000fe40000000079 */
[----:B------:R-:W-:Y:S02]  /*88c0*/  LOP3.LUT R131, R131, 0xbc, RZ, 0xfc, !PT ;  /* 0x000000bc83837812 */ /* 0x000fe400078efcff */
[----:B------:R-:W-:Y:S02]  /*88d0*/  PRMT R120, RZ, 0x7610, R120 ;  /* 0x00007610ff787816 */ /* 0x000fe40000000078 */
[----:B------:R-:W-:Y:S01]  /*88e0*/  ISETP.GE.AND P1, PT, R131, UR6, PT ;  /* 0x0000000683007c0c */ /* 0x000fe2000bf26270 */
[----:B------:R0:W2:Y:S01]  /*88f0*/  @!P2 LDG.E.U8 R121, desc[UR18][R112.64] ;  /* 0x000000127079a981 */ /* 0x0000a2000c1e1100 */
[----:B------:R-:W-:Y:S02]  /*8900*/  PRMT R119, RZ, 0x7610, R119 ;  /* 0x00007610ff777816 */ /* 0x000fe40000000077 */
[----:B------:R-:W-:Y:S01]  /*8910*/  PRMT R118, RZ, 0x7610, R118 ;  /* 0x00007610ff767816 */ /* 0x000fe20000000076 */
[----:B------:R-:W2:Y:S01]  /*8920*/  LDL R131, [R1+0x54] ;  /* 0x0000540001837983 */ /* 0x000ea20000100800 */
[----:B0-----:R-:W-:-:S02]  /*8930*/  @!P4 IMAD.MOV.U32 R112, RZ, RZ, R125 ;  /* 0x000000ffff70c224 */ /* 0x001fc400078e007d */
[----:B----4-:R-:W-:Y:S01]  /*8940*/  @!P4 IMAD.MOV.U32 R113, RZ, RZ, R128 ;  /* 0x000000ffff71c224 */ /* 0x010fe200078e0080 */
[----:B------:R-:W4:Y:S04]  /*8950*/  LDL R125, [R1+0x5c] ;  /* 0x00005c00017d7983 */ /* 0x000f280000100800 */
[----:B------:R5:W4:Y:S02]  /*8960*/  @!P4 LDG.E.U8 R120, desc[UR18][R112.64] ;  /* 0x000000127078c981 */ /* 0x000b24000c1e1100 */
[----:B-----5:R-:W-:Y:S01]  /*8970*/  @!P0 IMAD.MOV.U32 R113, RZ, RZ, R127 ;  /* 0x000000ffff718224 */ /* 0x020fe200078e007f */
[----:B------:R-:W-:Y:S01]  /*8980*/  SGXT.U32 R129, R129, 0x1 ;  /* 0x000000018181781a */ /* 0x000fe20000000000 */
[----:B------:R-:W5:Y:S01]  /*8990*/  LDL R127, [R1+0x40] ;  /* 0x00004000017f7983 */ /* 0x000f620000100800 */
[----:B------:R-:W-:-:S05]  /*89a0*/  @!P0 IMAD.MOV.U32 R112, RZ, RZ, R124 ;  /* 0x000000ffff708224 */ /* 0x000fca00078e007c */
[----:B------:R3:W5:Y:S02]  /*89b0*/  @!P0 LDG.E.U8 R119, desc[UR18][R112.64] ;  /* 0x0000001270778981 */ /* 0x000764000c1e1100 */
[----:B---3--:R-:W-:Y:S01]  /*89c0*/  @!P1 IMAD.MOV.U32 R113, RZ, RZ, R126 ;  /* 0x000000ffff719224 */ /* 0x008fe200078e007e */
[----:B------:R-:W-:Y:S01]  /*89d0*/  LOP3.LUT R129, R129, 0xbe, RZ, 0xfc, !PT ;  /* 0x000000be81817812 */ /* 0x000fe200078efcff */
[----:B------:R-:W0:Y:S01]  /*89e0*/  S2R R124, SR_TID.X ;  /* 0x00000000007c7919 */ /* 0x000e220000002100 */
[----:B--2---:R-:W-:Y:S01]  /*89f0*/  @!P1 IMAD.MOV.U32 R112, RZ, RZ, R9 ;  /* 0x000000ffff709224 */ /* 0x004fe200078e0009 */
[----:B------:R-:W-:Y:S01]  /*8a00*/  PRMT R117, RZ, 0x7610, R117 ;  /* 0x00007610ff757816 */ /* 0x000fe20000000075 */
[----:B------:R-:W2:Y:S04]  /*8a10*/  LDL R126, [R1+0x44] ;  /* 0x00004400017e7983 */ /* 0x000ea80000100800 */
[----:B------:R4:W3:Y:S04]  /*8a20*/  @!P1 LDG.E.U8 R118, desc[UR18][R112.64] ;  /* 0x0000001270769981 */ /* 0x0008e8000c1e1100 */
[----:B------:R-:W5:Y:S01]  /*8a30*/  LDL R113, [R1+0x58] ;  /* 0x0000580001717983 */ /* 0x000f620000100800 */
[----:B------:R-:W-:-:S02]  /*8a40*/  ISETP.GE.AND P2, PT, R129, UR6, PT ;  /* 0x0000000681007c0c */ /* 0x000fc4000bf46270 */
[----:B------:R-:W1:Y:S11]  /*8a50*/  S2R R129, SR_TID.X ;  /* 0x0000000000817919 */ /* 0x000e760000002100 */
[----:B----4-:R-:W-:Y:S01]  /*8a60*/  @!P2 IMAD.MOV.U32 R112, RZ, RZ, R125 ;  /* 0x000000ffff70a224 */ /* 0x010fe200078e007d */
[----:B0-----:R-:W-:-:S02]  /*8a70*/  SHF.R.U32.HI R9, RZ, 0x6, R124 ;  /* 0x00000006ff097819 */ /* 0x001fc4000001167c */
[----:B------:R-:W4:Y:S01]  /*8a80*/  LDL R124, [R1+0x38] ;  /* 0x00003800017c7983 */ /* 0x000f220000100800 */
[--C-:B-1----:R-:W-:Y:S02]  /*8a90*/  SHF.R.U32.HI R128, RZ, 0x6, R129.reuse ;  /* 0x00000006ff807819 */ /* 0x102fe40000011681 */
[----:B------:R-:W-:Y:S02]  /*8aa0*/  SHF.R.U32.HI R129, RZ, 0x6, R129 ;  /* 0x00000006ff817819 */ /* 0x000fe40000011681 */
[----:B------:R-:W-:Y:S02]  /*8ab0*/  SGXT.U32 R128, R128, 0x1 ;  /* 0x000000018080781a */ /* 0x000fe40000000000 */
[----:B------:R-:W-:Y:S02]  /*8ac0*/  SGXT.U32 R129, R129, 0x1 ;  /* 0x000000018181781a */ /* 0x000fe40000000000 */
[----:B------:R-:W-:Y:S02]  /*8ad0*/  LOP3.LUT R128, R128, 0xc2, RZ, 0xfc, !PT ;  /* 0x000000c280807812 */ /* 0x000fe400078efcff */
[----:B------:R-:W-:-:S02]  /*8ae0*/  LOP3.LUT R129, R129, 0xc0, RZ, 0xfc, !PT ;  /* 0x000000c081817812 */ /* 0x000fc400078efcff */
[----:B------:R-:W-:Y:S02]  /*8af0*/  ISETP.GE.AND P4, PT, R128, UR6, PT ;  /* 0x0000000680007c0c */ /* 0x000fe4000bf86270 */
[----:B------:R-:W-:Y:S01]  /*8b00*/  ISETP.GE.AND P3, PT, R129, UR6, PT ;  /* 0x0000000681007c0c */ /* 0x000fe2000bf66270 */
[----:B------:R-:W2:Y:S04]  /*8b10*/  LDL R128, [R1+0x4c] ;  /* 0x00004c0001807983 */ /* 0x000ea80000100800 */
[----:B------:R-:W3:Y:S01]  /*8b20*/  LDL R129, [R1+0x48] ;  /* 0x0000480001817983 */ /* 0x000ee20000100800 */
[----:B------:R-:W-:-:S04]  /*8b30*/  SGXT.U32 R9, R9, 0x1 ;  /* 0x000000010909781a */ /* 0x000fc80000000000 */
[----:B------:R-:W-:-:S04]  /*8b40*/  LOP3.LUT R9, R9, 0xc4, RZ, 0xfc, !PT ;  /* 0x000000c409097812 */ /* 0x000fc800078efcff */
[----:B------:R-:W-:Y:S02]  /*8b50*/  ISETP.GE.AND P0, PT, R9, UR6, PT ;  /* 0x0000000609007c0c */ /* 0x000fe4000bf06270 */
[----:B------:R-:W4:Y:S01]  /*8b60*/  LDL R9, [R1+0x3c] ;  /* 0x00003c0001097983 */ /* 0x000f220000100800 */
[----:B------:R-:W0:Y:S03]  /*8b70*/  S2R R125, SR_TID.X ;  /* 0x00000000007d7919 */ /* 0x000e260000002100 */
[----:B-----5:R1:W5:Y:S04]  /*8b80*/  @!P2 LDG.E.U8 R117, desc[UR18][R112.64] ;  /* 0x000000127075a981 */ /* 0x020368000c1e1100 */
[----:B------:R-:W2:Y:S01]  /*8b90*/  LDL R113, [R1+0x50] ;  /* 0x0000500001717983 */ /* 0x000ea20000100800 */
[----:B0-----:R-:W-:-:S04]  /*8ba0*/  SHF.R.U32.HI R125, RZ, 0x6, R125 ;  /* 0x00000006ff7d7819 */ /* 0x001fc8000001167d */
[----:B------:R-:W-:-:S04]  /*8bb0*/  SGXT.U32 R125, R125, 0x1 ;  /* 0x000000017d7d781a */ /* 0x000fc80000000000 */
[----:B------:R-:W-:-:S04]  /*8bc0*/  LOP3.LUT R125, R125, 0xc6, RZ, 0xfc, !PT ;  /* 0x000000c67d7d7812 */ /* 0x000fc800078efcff */
[----:B------:R-:W-:Y:S02]  /*8bd0*/  ISETP.GE.AND P1, PT, R125, UR6, PT ;  /* 0x000000067d007c0c */ /* 0x000fe4000bf26270 */
[----:B------:R-:W0:Y:S01]  /*8be0*/  S2R R125, SR_TID.X ;  /* 0x00000000007d7919 */ /* 0x000e220000002100 */
[----:B------:R-:W-:Y:S01]  /*8bf0*/  PRMT R116, RZ, 0x7610, R116 ;  /* 0x00007610ff747816 */ /* 0x000fe20000000074 */
[----:B-1----:R-:W-:Y:S01]  /*8c00*/  @!P3 IMAD.MOV.U32 R112, RZ, RZ, R131 ;  /* 0x000000ffff70b224 */ /* 0x002fe200078e0083 */
[----:B------:R-:W-:Y:S01]  /*8c10*/  PRMT R115, RZ, 0x7610, R115 ;  /* 0x00007610ff737816 */ /* 0x000fe20000000073 */
[----:B------:R-:W5:Y:S01]  /*8c20*/  LDL R131, [R1+0x24] ;  /* 0x0000240001837983 */ /* 0x000f620000100800 */
[----:B------:R-:W-:Y:S02]  /*8c30*/  PRMT R114, RZ, 0x7610, R114 ;  /* 0x00007610ff727816 */ /* 0x000fe40000000072 */
[----:B0-----:R-:W-:-:S04]  /*8c40*/  SHF.R.U32.HI R125, RZ, 0x6, R125 ;  /* 0x00000006ff7d7819 */ /* 0x001fc8000001167d */
[----:B------:R-:W-:-:S04]  /*8c50*/  SGXT.U32 R125, R125, 0x1 ;  /* 0x000000017d7d781a */ /* 0x000fc80000000000 */
[----:B------:R-:W-:Y:S01]  /*8c60*/  LOP3.LUT R125, R125, 0xc8, RZ, 0xfc, !PT ;  /* 0x000000c87d7d7812 */ /* 0x000fe200078efcff */
[----:B--2---:R0:W2:Y:S02]  /*8c70*/  @!P3 LDG.E.U8 R116, desc[UR18][R112.64] ;  /* 0x000000127074b981 */ /* 0x0040a4000c1e1100 */
[----:B0-----:R-:W-:Y:S02]  /*8c80*/  @!P4 IMAD.MOV.U32 R112, RZ, RZ, R128 ;  /* 0x000000ffff70c224 */ /* 0x001fe400078e0080 */
[----:B---3--:R-:W-:Y:S01]  /*8c90*/  @!P4 IMAD.MOV.U32 R113, RZ, RZ, R129 ;  /* 0x000000ffff71c224 */ /* 0x008fe200078e0081 */
[----:B------:R-:W3:Y:S04]  /*8ca0*/  LDL R128, [R1+0x2c] ;  /* 0x00002c0001807983 */ /* 0x000ee80000100800 */
[----:B------:R0:W2:Y:S04]  /*8cb0*/  @!P4 LDG.E.U8 R115, desc[UR18][R112.64] ;  /* 0x000000127073c981 */ /* 0x0000a8000c1e1100 */
[----:B------:R-:W5:Y:S01]  /*8cc0*/  LDL R129, [R1+0x28] ;  /* 0x0000280001817983 */ /* 0x000f620000100800 */
[----:B0-----:R-:W-:-:S02]  /*8cd0*/  @!P0 IMAD.MOV.U32 R112, RZ, RZ, R126 ;  /* 0x000000ffff708224 */ /* 0x001fc400078e007e */
[----:B------:R-:W-:-:S05]  /*8ce0*/  @!P0 IMAD.MOV.U32 R113, RZ, RZ, R127 ;  /* 0x000000ffff718224 */ /* 0x000fca00078e007f */
[----:B------:R0:W2:Y:S01]  /*8cf0*/  @!P0 LDG.E.U8 R114, desc[UR18][R112.64] ;  /* 0x0000001270728981 */ /* 0x0000a2000c1e1100 */
[----:B------:R-:W-:Y:S01]  /*8d00*/  ISETP.GE.AND P0, PT, R125, UR6, PT ;  /* 0x000000067d007c0c */ /* 0x000fe2000bf06270 */
[----:B----4-:R-:W-:Y:S02]  /*8d10*/  @!P1 IMAD.MOV.U32 R125, RZ, RZ, R124 ;  /* 0x000000ffff7d9224 */ /* 0x010fe400078e007c */
[----:B------:R-:W-:Y:S01]  /*8d20*/  @!P1 IMAD.MOV.U32 R124, RZ, RZ, R9 ;  /* 0x000000ffff7c9224 */ /* 0x000fe200078e0009 */
[----:B0-----:R-:W-:-:S06]  /*8d30*/  PRMT R113, RZ, 0x7610, R113 ;  /* 0x00007610ff717816 */ /* 0x001fcc0000000071 */
[----:B------:R0:W4:Y:S04]  /*8d40*/  @!P1 LDG.E.U8 R113, desc[UR18][R124.64] ;  /* 0x000000127c719981 */ /* 0x000128000c1e1100 */
[----:B------:R-:W0:Y:S04]  /*8d50*/  LDL R124, [R1+0x30] ;  /* 0x00003000017c7983 */ /* 0x000e280000100800 */
[----:B------:R-:W0:Y:S01]  /*8d60*/  LDL R125, [R1+0x34] ;  /* 0x00003400017d7983 */ /* 0x000e220000100800 */
[----:B------:R-:W1:Y:S01]  /*8d70*/  S2R R126, SR_TID.X ;  /* 0x00000000007e7919 */ /* 0x000e620000002100 */
[----:B------:R-:W0:Y:S01]  /*8d80*/  S2R R127, SR_TID.X ;  /* 0x00000000007f7919 */ /* 0x000e220000002100 */
[----:B------:R-:W-:-:S02]  /*8d90*/  PRMT R112, RZ, 0x7610, R112 ;  /* 0x00007610ff707816 */ /* 0x000fc40000000070 */
[----:B------:R-:W-:Y:S02]  /*8da0*/  PRMT R111, RZ, 0x7610, R111 ;  /* 0x00007610ff6f7816 */ /* 0x000fe4000000006f */
[----:B-1----:R-:W-:Y:S02]  /*8db0*/  SHF.R.U32.HI R9, RZ, 0x6, R126 ;  /* 0x00000006ff097819 */ /* 0x002fe4000001167e */
[----:B------:R-:W2:Y:S02]  /*8dc0*/  LDL R126, [R1+0x18] ;  /* 0x00001800017e7983 */ /* 0x000ea40000100800 */
[----:B------:R-:W-:-:S04]  /*8dd0*/  SGXT.U32 R9, R9, 0x1 ;  /* 0x000000010909781a */ /* 0x000fc80000000000 */
[----:B------:R-:W-:-:S04]  /*8de0*/  LOP3.LUT R9, R9, 0xca, RZ, 0xfc, !PT ;  /* 0x000000ca09097812 */ /* 0x000fc800078efcff */
[----:B------:R-:W-:Y:S02]  /*8df0*/  ISETP.GE.AND P1, PT, R9, UR6, PT ;  /* 0x0000000609007c0c */ /* 0x000fe4000bf26270 */
[----:B------:R-:W4:Y:S01]  /*8e00*/  LDL R9, [R1+0x1c] ;  /* 0x00001c0001097983 */ /* 0x000f220000100800 */
[----:B0-----:R-:W-:-:S04]  /*8e10*/  @!P0 LOP3.LUT R125, R125, R124, RZ, 0x3c, !PT ;  /* 0x0000007c7d7d8212 */ /* 0x001fc800078e3cff */
[----:B------:R-:W-:-:S04]  /*8e20*/  @!P0 LOP3.LUT R124, R125, R124, RZ, 0x3c, !PT ;  /* 0x0000007c7d7c8212 */ /* 0x000fc800078e3cff */
[----:B------:R-:W-:-:S05]  /*8e30*/  @!P0 LOP3.LUT R125, R125, R124, RZ, 0x3c, !PT ;  /* 0x0000007c7d7d8212 */ /* 0x000fca00078e3cff */
[----:B------:R0:W4:Y:S02]  /*8e40*/  @!P0 LDG.E.U8 R112, desc[UR18][R124.64] ;  /* 0x000000127c708981 */ /* 0x000124000c1e1100 */
[----:B0-----:R-:W-:-:S04]  /*8e50*/  SHF.R.U32.HI R125, RZ, 0x6, R127 ;  /* 0x00000006ff7d7819 */ /* 0x001fc8000001167f */
[----:B------:R-:W-:-:S04]  /*8e60*/  SGXT.U32 R125, R125, 0x1 ;  /* 0x000000017d7d781a */ /* 0x000fc80000000000 */
[----:B------:R-:W-:Y:S01]  /*8e70*/  LOP3.LUT R125, R125, 0xcc, RZ, 0xfc, !PT ;  /* 0x000000cc7d7d7812 */ /* 0x000fe200078efcff */
[----:B---3--:R-:W-:-:S03]  /*8e80*/  @!P1 IMAD.MOV.U32 R124, RZ, RZ, R128 ;  /* 0x000000ffff7c9224 */ /* 0x008fc600078e0080 */
[----:B------:R-:W-:Y:S01]  /*8e90*/  ISETP.GE.AND P0, PT, R125, UR6, PT ;  /* 0x000000067d007c0c */ /* 0x000fe2000bf06270 */
[----:B-----5:R-:W-:Y:S01]  /*8ea0*/  @!P1 IMAD.MOV.U32 R125, RZ, RZ, R129 ;  /* 0x000000ffff7d9224 */ /* 0x020fe200078e0081 */
[----:B------:R-:W-:Y:S01]  /*8eb0*/  SHF.R.U32.HI R128, RZ, 0x6, R127 ;  /* 0x00000006ff807819 */ /* 0x000fe2000001167f */
[----:B------:R-:W3:Y:S04]  /*8ec0*/  LDL R129, [R1+0x4] ;  /* 0x0000040001817983 */ /* 0x000ee80000100800 */
[----:B------:R0:W5:Y:S04]  /*8ed0*/  @!P1 LDG.E.U8 R111, desc[UR18][R124.64] ;  /* 0x000000127c6f9981 */ /* 0x000168000c1e1100 */
[----:B------:R-:W2:Y:S01]  /*8ee0*/  LDL R125, [R1+0x20] ;  /* 0x00002000017d7983 */ /* 0x000ea20000100800 */
[----:B------:R-:W-:-:S04]  /*8ef0*/  SGXT.U32 R128, R128, 0x1 ;  /* 0x000000018080781a */ /* 0x000fc80000000000 */
[----:B------:R-:W-:Y:S02]  /*8f00*/  LOP3.LUT R128, R128, 0xce, RZ, 0xfc, !PT ;  /* 0x000000ce80807812 */ /* 0x000fe400078efcff */
[----:B------:R-:W-:Y:S02]  /*8f10*/  SHF.R.U32.HI R127, RZ, 0x6, R127 ;  /* 0x00000006ff7f7819 */ /* 0x000fe4000001167f */
[----:B------:R-:W-:Y:S02]  /*8f20*/  ISETP.GE.AND P1, PT, R128, UR6, PT ;  /* 0x0000000680007c0c */ /* 0x000fe4000bf26270 */
[----:B------:R-:W-:Y:S01]  /*8f30*/  SGXT.U32 R127, R127, 0x1 ;  /* 0x000000017f7f781a */ /* 0x000fe20000000000 */
[----:B0-----:R-:W-:Y:S01]  /*8f40*/  @!P0 IMAD.MOV.U32 R124, RZ, RZ, R131 ;  /* 0x000000ffff7c8224 */ /* 0x001fe200078e0083 */
[----:B------:R-:W-:Y:S01]  /*8f50*/  PRMT R123, RZ, 0x7610, R123 ;  /* 0x00007610ff7b7816 */ /* 0x000fe2000000007b */
[----:B------:R-:W3:Y:S01]  /*8f60*/  LDL R128, [R1+0xc] ;  /* 0x00000c0001807983 */ /* 0x000ee20000100800 */
[----:B------:R-:W-:Y:S01]  /*8f70*/  LOP3.LUT R127, R127, 0xd0, RZ, 0xfc, !PT ;  /* 0x000000d07f7f7812 */ /* 0x000fe200078efcff */
[----:B------:R-:W0:Y:S03]  /*8f80*/  S2R R131, SR_TID.X ;  /* 0x0000000000837919 */ /* 0x000e260000002100 */
[----:B--2---:R1:W2:Y:S01]  /*8f90*/  @!P0 LDG.E.U8 R123, desc[UR18][R124.64] ;  /* 0x000000127c7b8981 */ /* 0x0042a2000c1e1100 */
[----:B------:R-:W-:-:S02]  /*8fa0*/  ISETP.GE.AND P0, PT, R127, UR6, PT ;  /* 0x000000067f007c0c */ /* 0x000fc4000bf06270 */
[----:B------:R-:W-:Y:S02]  /*8fb0*/  @!P1 IMAD.MOV.U32 R127, RZ, RZ, R126 ;  /* 0x000000ffff7f9224 */ /* 0x000fe400078e007e */
[----:B----4-:R-:W-:Y:S01]  /*8fc0*/  @!P1 IMAD.MOV.U32 R126, RZ, RZ, R9 ;  /* 0x000000ffff7e9224 */ /* 0x010fe200078e0009 */
[----:B-1----:R-:W-:-:S06]  /*8fd0*/  PRMT R124, RZ, 0x7610, R124 ;  /* 0x00007610ff7c7816 */ /* 0x002fcc000000007c */
[----:B------:R1:W4:Y:S04]  /*8fe0*/  @!P1 LDG.E.U8 R124, desc[UR18][R126.64] ;  /* 0x000000127e7c9981 */ /* 0x000328000c1e1100 */
[----:B------:R-:W1:Y:S04]  /*8ff0*/  LDL R126, [R1+0x10] ;  /* 0x00001000017e7983 */ /* 0x000e680000100800 */
[----:B------:R-:W1:Y:S01]  /*9000*/  LDL R127, [R1+0x14] ;  /* 0x00001400017f7983 */ /* 0x000e620000100800 */
[----:B0-----:R-:W-:-:S04]  /*9010*/  SHF.R.U32.HI R9, RZ, 0x6, R131 ;  /* 0x00000006ff097819 */ /* 0x001fc80000011683 */
[----:B------:R-:W-:-:S04]  /*9020*/  SGXT.U32 R9, R9, 0x1 ;  /* 0x000000010909781a */ /* 0x000fc80000000000 */
[----:B------:R-:W-:-:S04]  /*9030*/  LOP3.LUT R9, R9, 0xd2, RZ, 0xfc, !PT ;  /* 0x000000d209097812 */ /* 0x000fc800078efcff */
[----:B------:R-:W-:Y:S02]  /*9040*/  ISETP.GE.AND P1, PT, R9, UR6, PT ;  /* 0x0000000609007c0c */ /* 0x000fe4000bf26270 */
[----:B------:R-:W-:Y:S02]  /*9050*/  SHF.R.U32.HI R9, RZ, 0x6, R131 ;  /* 0x00000006ff097819 */ /* 0x000fe40000011683 */
[----:B------:R-:W-:Y:S02]  /*9060*/  PRMT R125, RZ, 0x7610, R125 ;  /* 0x00007610ff7d7816 */ /* 0x000fe4000000007d */
[----:B------:R-:W-:Y:S02]  /*9070*/  SGXT.U32 R9, R9, 0x1 ;  /* 0x000000010909781a */ /* 0x000fe40000000000 */
[----:B------:R-:W-:Y:S02]  /*9080*/  SHF.R.U32.HI R131, RZ, 0x6, R131 ;  /* 0x00000006ff837819 */ /* 0x000fe40000011683 */
[----:B------:R-:W-:-:S02]  /*9090*/  LOP3.LUT R9, R9, 0xd4, RZ, 0xfc, !PT ;  /* 0x000000d409097812 */ /* 0x000fc400078efcff */
[----:B------:R-:W-:-:S04]  /*90a0*/  SGXT.U32 R131, R131, 0x1 ;  /* 0x000000018383781a */ /* 0x000fc80000000000 */
[----:B------:R-:W-:Y:S02]  /*90b0*/  LOP3.LUT R131, R131, 0xd6, RZ, 0xfc, !PT ;  /* 0x000000d683837812 */ /* 0x000fe400078efcff */
[----:B------:R-:W-:-:S04]  /*90c0*/  SHF.R.U32.HI R130, RZ, 0x6, R130 ;  /* 0x00000006ff827819 */ /* 0x000fc80000011682 */
[----:B------:R-:W-:-:S04]  /*90d0*/  SGXT.U32 R130, R130, 0x1 ;  /* 0x000000018282781a */ /* 0x000fc80000000000 */
[----:B------:R-:W-:Y:S02]  /*90e0*/  LOP3.LUT R130, R130, 0xd8, RZ, 0xfc, !PT ;  /* 0x000000d882827812 */ /* 0x000fe400078efcff */
[----:B------:R-:W-:Y:S02]  /*90f0*/  PRMT R132, RZ, 0x7610, R132 ;  /* 0x00007610ff847816 */ /* 0x000fe40000000084 */
[----:B------:R-:W-:Y:S02]  /*9100*/  PRMT R154, RZ, 0x7610, R154 ;  /* 0x00007610ff9a7816 */ /* 0x000fe4000000009a */
[----:B------:R-:W-:Y:S02]  /*9110*/  PRMT R156, RZ, 0x7610, R156 ;  /* 0x00007610ff9c7816 */ /* 0x000fe4000000009c */
[----:B-1----:R-:W-:-:S04]  /*9120*/  @!P0 LOP3.LUT R127, R127, R126, RZ, 0x3c, !PT ;  /* 0x0000007e7f7f8212 */ /* 0x002fc800078e3cff */
[----:B------:R-:W-:-:S04]  /*9130*/  @!P0 LOP3.LUT R126, R127, R126, RZ, 0x3c, !PT ;  /* 0x0000007e7f7e8212 */ /* 0x000fc800078e3cff */
[----:B------:R-:W-:-:S05]  /*9140*/  @!P0 LOP3.LUT R127, R127, R126, RZ, 0x3c, !PT ;  /* 0x0000007e7f7f8212 */ /* 0x000fca00078e3cff */
[----:B------:R0:W4:Y:S01]  /*9150*/  @!P0 LDG.E.U8 R125, desc[UR18][R126.64] ;  /* 0x000000127e7d8981 */ /* 0x000122000c1e1100 */
[----:B------:R-:W-:Y:S02]  /*9160*/  ISETP.GE.AND P0, PT, R9, UR6, PT ;  /* 0x0000000609007c0c */ /* 0x000fe4000bf06270 */
[----:B------:R-:W-:Y:S01]  /*9170*/  PRMT R158, RZ, 0x7610, R158 ;  /* 0x00007610ff9e7816 */ /* 0x000fe2000000009e */
[----:B------:R-:W5:Y:S01]  /*9180*/  LDL.LU R9, [R1+0x4fc] ;  /* 0x0004fc0001097983 */ /* 0x000f620000300800 */
[----:B0-----:R-:W-:-:S06]  /*9190*/  PRMT R126, RZ, 0x7610, R126 ;  /* 0x00007610ff7e7816 */ /* 0x001fcc000000007e */
[----:B---3--:R0:W3:Y:S01]  /*91a0*/  @!P1 LDG.E.U8 R126, desc[UR18][R128.64] ;  /* 0x00000012807e9981 */ /* 0x0080e2000c1e1100 */
[----:B------:R-:W-:Y:S02]  /*91b0*/  ISETP.GE.AND P1, PT, R131, UR6, PT ;  /* 0x0000000683007c0c */ /* 0x000fe4000bf26270 */
[----:B------:R-:W-:Y:S01]  /*91c0*/  PRMT R127, RZ, 0x7610, R127 ;  /* 0x00007610ff7f7816 */ /* 0x000fe2000000007f */
[----:B0-----:R-:W-:Y:S02]  /*91d0*/  @!P0 IMAD.MOV.U32 R128, RZ, RZ, R252 ;  /* 0x000000ffff808224 */ /* 0x001fe400078e00fc */
[----:B------:R-:W-:-:S08]  /*91e0*/  @!P0 IMAD.MOV.U32 R129, RZ, RZ, R201 ;  /* 0x000000ffff818224 */ /* 0x000fd000078e00c9 */
[----:B------:R-:W-:Y:S01]  /*91f0*/  @!P1 IMAD.MOV.U32 R131, RZ, RZ, R197 ;  /* 0x000000ffff839224 */ /* 0x000fe200078e00c5 */
[----:B------:R0:W3:Y:S01]  /*9200*/  @!P0 LDG.E.U8 R127, desc[UR18][R128.64] ;  /* 0x00000012807f8981 */ /* 0x0000e2000c1e1100 */
[----:B------:R-:W-:Y:S01]  /*9210*/  ISETP.GE.AND P0, PT, R130, UR6, PT ;  /* 0x0000000682007c0c */ /* 0x000fe2000bf06270 */
[----:B------:R-:W-:Y:S01]  /*9220*/  @!P1 IMAD.MOV.U32 R130, RZ, RZ, R199 ;  /* 0x000000ffff829224 */ /* 0x000fe200078e00c7 */
[----:B0-----:R-:W-:-:S06]  /*9230*/  PRMT R128, RZ, 0x7610, R128 ;  /* 0x00007610ff807816 */ /* 0x001fcc0000000080 */
[----:B------:R0:W3:Y:S02]  /*9240*/  @!P1 LDG.E.U8 R128, desc[UR18][R130.64] ;  /* 0x0000001282809981 */ /* 0x0000e4000c1e1100 */
[----:B0-----:R-:W0:Y:S01]  /*9250*/  S2R R131, SR_TID.X ;  /* 0x0000000000837919 */ /* 0x001e220000002100 */
[----:B------:R-:W-:Y:S02]  /*9260*/  PRMT R129, RZ, 0x7610, R129 ;  /* 0x00007610ff817816 */ /* 0x000fe40000000081 */
[----:B------:R-:W-:Y:S01]  /*9270*/  @!P0 IMAD.MOV.U32 R130, RZ, RZ, R195 ;  /* 0x000000ffff828224 */ /* 0x000fe200078e00c3 */
[----:B0-----:R-:W-:-:S04]  /*9280*/  SHF.R.U32.HI R131, RZ, 0x6, R131 ;  /* 0x00000006ff837819 */ /* 0x001fc80000011683 */
[----:B------:R-:W-:-:S04]  /*9290*/  SGXT.U32 R131, R131, 0x1 ;  /* 0x000000018383781a */ /* 0x000fc80000000000 */
[----:B------:R-:W-:-:S04]  /*92a0*/  LOP3.LUT R131, R131, 0xda, RZ, 0xfc, !PT ;  /* 0x000000da83837812 */ /* 0x000fc800078efcff */
[----:B------:R-:W-:Y:S01]  /*92b0*/  ISETP.GE.AND P1, PT, R131, UR6, PT ;  /* 0x0000000683007c0c */ /* 0x000fe2000bf26270 */
[----:B------:R-:W-:-:S05]  /*92c0*/  @!P0 IMAD.MOV.U32 R131, RZ, RZ, R193 ;  /* 0x000000ffff838224 */ /* 0x000fca00078e00c1 */
[----:B------:R0:W3:Y:S02]  /*92d0*/  @!P0 LDG.E.U8 R129, desc[UR18][R130.64] ;  /* 0x0000001282818981 */ /* 0x0000e4000c1e1100 */
[----:B0-----:R-:W0:Y:S05]  /*92e0*/  S2R R131, SR_TID.X ;  /* 0x0000000000837919 */ /* 0x001e2a0000002100 */
        /* <DEDUP_REMOVED lines=31> */
[----:B0-----:R-:W0:Y:S01]  /*94e0*/  S2R R131, SR_TID.X ;  /* 0x0000000000837919 */ /* 0x001e220000002100 */
[----:B------:R-:W-:-:S04]  /*94f0*/  PRMT R160, RZ, 0x7610, R160 ;  /* 0x00007610ffa07816 */ /* 0x000fc800000000a0 */
        /* <DEDUP_REMOVED lines=127> */
[----:B------:R-:W-:Y:S02]  /*9cf0*/  PRMT R190, RZ, 0x7610, R190 ;  /* 0x00007610ffbe7816 */ /* 0x000fe400000000be */
[----:B0-----:R-:W-:-:S04]  /*9d00*/  LOP3.LUT R131, R131, 0x7f, RZ, 0xc0, !PT ;  /* 0x0000007f83837812 */ /* 0x001fc800078ec0ff */
[----:B------:R-:W-:Y:S01]  /*9d10*/  ISETP.GE.AND P0, PT, R131, UR6, PT ;  /* 0x0000000683007c0c */ /* 0x000fe2000bf06270 */
[----:B------:R-:W-:-:S05]  /*9d20*/  @!P1 IMAD.MOV.U32 R131, RZ, RZ, R57 ;  /* 0x000000ffff839224 */ /* 0x000fca00078e0039 */
[----:B------:R0:W3:Y:S01]  /*9d30*/  @!P1 LDG.E.U8 R188, desc[UR18][R130.64] ;  /* 0x0000001282bc9981 */ /* 0x0000e2000c1e1100 */
[----:B------:R-:W-:Y:S01]  /*9d40*/  BAR.SYNC.DEFER_BLOCKING 0x0 ;  /* 0x0000000000007b1d */ /* 0x000fe20000010000 */
[----:B------:R-:W-:-:S05]  /*9d50*/  PRMT R192, RZ, 0x7610, R192 ;  /* 0x00007610ffc07816 */ /* 0x000fca00000000c0 */
[----:B0-----:R-:W-:Y:S02]  /*9d60*/  @!P0 IMAD.MOV.U32 R130, RZ, RZ, R91 ;  /* 0x000000ffff828224 */ /* 0x001fe400078e005b */
[----:B------:R-:W-:Y:S01]  /*9d70*/  @!P0 IMAD.MOV.U32 R131, RZ, RZ, R55 ;  /* 0x000000ffff838224 */ /* 0x000fe200078e0037 */
[----:B------:R-:W-:Y:S02]  /*9d80*/  PRMT R194, RZ, 0x7610, R194 ;  /* 0x00007610ffc27816 */ /* 0x000fe400000000c2 */
[----:B------:R-:W-:Y:S02]  /*9d90*/  PRMT R196, RZ, 0x7610, R196 ;  /* 0x00007610ffc47816 */ /* 0x000fe400000000c4 */
[----:B------:R0:W3:Y:S02]  /*9da0*/  @!P0 LDG.E.U8 R190, desc[UR18][R130.64] ;  /* 0x0000001282be8981 */ /* 0x0000e4000c1e1100 */
[----:B0-----:R-:W-:Y:S02]  /*9db0*/  @!P0 IMAD.MOV.U32 R130, RZ, RZ, R87 ;  /* 0x000000ffff828224 */ /* 0x001fe400078e0057 */
[----:B------:R-:W-:-:S05]  /*9dc0*/  @!P0 IMAD.MOV.U32 R131, RZ, RZ, R51 ;  /* 0x000000ffff838224 */ /* 0x000fca00078e0033 */
[----:B------:R0:W3:Y:S02]  /*9dd0*/  @!P0 LDG.E.U8 R192, desc[UR18][R130.64] ;  /* 0x0000001282c08981 */ /* 0x0000e4000c1e1100 */
[----:B0-----:R-:W-:Y:S02]  /*9de0*/  @!P0 IMAD.MOV.U32 R130, RZ, RZ, R83 ;  /* 0x000000ffff828224 */ /* 0x001fe400078e0053 */
[----:B------:R-:W-:-:S05]  /*9df0*/  @!P0 IMAD.MOV.U32 R131, RZ, RZ, R47 ;  /* 0x000000ffff838224 */ /* 0x000fca00078e002f */
[----:B------:R0:W3:Y:S01]  /*9e00*/  @!P0 LDG.E.U8 R194, desc[UR18][R130.64] ;  /* 0x0000001282c28981 */ /* 0x0000e2000c1e1100 */
[----:B------:R-:W-:Y:S01]  /*9e10*/  PRMT R198, RZ, 0x7610, R198 ;  /* 0x00007610ffc67816 */ /* 0x000fe200000000c6 */
        /* <DEDUP_REMOVED lines=10> */
[----:B------:R0:W3:Y:S04]  /*9ec0*/  @!P0 LDG.E.U8 R200, desc[UR18][R130.64] ;  /* 0x0000001282c88981 */ /* 0x0000e8000c1e1100 */
[----:B------:R1:W-:Y:S01]  /*9ed0*/  STS.U8 [R0+UR7], R157 ;  /* 0x0000009d00007988 */ /* 0x0003e20008000007 */
[----:B0-----:R-:W-:Y:S02]  /*9ee0*/  @!P0 IMAD.MOV.U32 R130, RZ, RZ, R64 ;  /* 0x000000ffff828224 */ /* 0x001fe400078e0040 */
[----:B------:R-:W-:Y:S01]  /*9ef0*/  @!P0 IMAD.MOV.U32 R131, RZ, RZ, R23 ;  /* 0x000000ffff838224 */ /* 0x000fe200078e0017 */
[----:B-1----:R-:W-:-:S04]  /*9f00*/  PRMT R157, RZ, 0x7610, R157 ;  /* 0x00007610ff9d7816 */ /* 0x002fc8000000009d */
[----:B------:R0:W3:Y:S04]  /*9f10*/  @!P0 LDG.E.U8 R202, desc[UR18][R130.64] ;  /* 0x0000001282ca8981 */ /* 0x0000e8000c1e1100 */
[----:B------:R1:W-:Y:S01]  /*9f20*/  STS.U8 [R0+UR7+0x2], R152 ;  /* 0x0000029800007988 */ /* 0x0003e20008000007 */
        /* <DEDUP_REMOVED lines=33> */
[----:B------:R0:W3:Y:S02]  /*a140*/  @!P0 LDG.E.U8 R147, desc[UR18][R130.64] ;  /* 0x0000001282938981 */ /* 0x0000e4000c1e1100 */
[----:B0-----:R-:W-:Y:S02]  /*a150*/  @!P0 IMAD.MOV.U32 R130, RZ, RZ, R32 ;  /* 0x000000ffff828224 */ /* 0x001fe400078e0020 */
[----:B------:R-:W-:-:S05]  /*a160*/  @!P0 IMAD.MOV.U32 R131, RZ, RZ, R15 ;  /* 0x000000ffff838224 */ /* 0x000fca00078e000f */
[----:B------:R0:W3:Y:S02]  /*a170*/  @!P0 LDG.E.U8 R146, desc[UR18][R130.64] ;  /* 0x0000001282928981 */ /* 0x0000e4000c1e1100 */
[----:B0-----:R-:W0:Y:S01]  /*a180*/  S2R R131, SR_TID.X ;  /* 0x0000000000837919 */ /* 0x001e220000002100 */
[----:B------:R-:W-:Y:S01]  /*a190*/  @!P0 IMAD.MOV.U32 R130, RZ, RZ, R20 ;  /* 0x000000ffff828224 */ /* 0x000fe200078e0014 */
[----:B------:R1:W-:Y:S04]  /*a1a0*/  STS.U8 [R0+UR7+0x2000], R145 ;  /* 0x0020009100007988 */ /* 0x0003e80008000007 */
[----:B------:R2:W-:Y:S01]  /*a1b0*/  STS.U8 [R0+UR7+0x2002], R144 ;  /* 0x0020029000007988 */ /* 0x0005e20008000007 */
[----:B-1----:R-:W-:Y:S02]  /*a1c0*/  PRMT R145, RZ, 0x7610, R145 ;  /* 0x00007610ff917816 */ /* 0x002fe40000000091 */
[----:B0-----:R-:W-:-:S04]  /*a1d0*/  LOP3.LUT R131, R131, 0x7f, RZ, 0xc0, !PT ;  /* 0x0000007f83837812 */ /* 0x001fc800078ec0ff */
[----:B------:R-:W-:-:S04]  /*a1e0*/  LOP3.LUT R131, R131, 0x80, RZ, 0xfc, !PT ;  /* 0x0000008083837812 */ /* 0x000fc800078efcff */
[----:B------:R-:W-:Y:S01]  /*a1f0*/  ISETP.GE.AND P1, PT, R131, UR6, PT ;  /* 0x0000000683007c0c */ /* 0x000fe2000bf26270 */
[----:B------:R-:W-:Y:S01]  /*a200*/  @!P0 IMAD.MOV.U32 R131, RZ, RZ, R11 ;  /* 0x000000ffff838224 */ /* 0x000fe200078e000b */
[----:B--2---:R-:W-:-:S04]  /*a210*/  PRMT R144, RZ, 0x7610, R144 ;  /* 0x00007610ff907816 */ /* 0x004fc80000000090 */
[----:B------:R0:W2:Y:S04]  /*a220*/  @!P0 LDG.E.U8 R145, desc[UR18][R130.64] ;  /* 0x0000001282918981 */ /* 0x0000a8000c1e1100 */
[----:B------:R1:W-:Y:S03]  /*a230*/  STS.U8 [R0+UR7+0x2004], R143 ;  /* 0x0020048f00007988 */ /* 0x0003e60008000007 */
[----:B0-----:R-:W-:Y:S02]  /*a240*/  @!P1 IMAD.MOV.U32 R130, RZ, RZ, R89 ;  /* 0x000000ffff829224 */ /* 0x001fe400078e0059 */
[----:B------:R-:W-:Y:S01]  /*a250*/  @!P1 IMAD.MOV.U32 R131, RZ, RZ, R53 ;  /* 0x000000ffff839224 */ /* 0x000fe200078e0035 */
[----:B-1----:R-:W-:-:S04]  /*a260*/  PRMT R143, RZ, 0x7610, R143 ;  /* 0x00007610ff8f7816 */ /* 0x002fc8000000008f */
[----:B------:R0:W2:Y:S04]  /*a270*/  @!P1 LDG.E.U8 R144, desc[UR18][R130.64] ;  /* 0x0000001282909981 */ /* 0x0000a8000c1e1100 */
[----:B------:R1:W-:Y:S01]  /*a280*/  STS.U8 [R0+UR7+0x2006], R142 ;  /* 0x0020068e00007988 */ /* 0x0003e20008000007 */
        /* <DEDUP_REMOVED lines=23> */
[----:B------:R0:W2:Y:S02]  /*a400*/  @!P1 LDG.E.U8 R139, desc[UR18][R130.64] ;  /* 0x00000012828b9981 */ /* 0x0000a4000c1e1100 */
[----:B0-----:R-:W-:Y:S02]  /*a410*/  @!P1 IMAD.MOV.U32 R130, RZ, RZ, R62 ;  /* 0x000000ffff829224 */ /* 0x001fe400078e003e */
[----:B------:R-:W-:-:S05]  /*a420*/  @!P1 IMAD.MOV.U32 R131, RZ, RZ, R21 ;  /* 0x000000ffff839224 */ /* 0x000fca00078e0015 */
[----:B------:R0:W2:Y:S02]  /*a430*/  @!P1 LDG.E.U8 R138, desc[UR18][R130.64] ;  /* 0x00000012828a9981 */ /* 0x0000a4000c1e1100 */
[----:B0-----:R-:W-:Y:S01]  /*a440*/  LOP3.LUT R131, R0, 0x10, RZ, 0x3c, !PT ;  /* 0x0000001000837812 */ /* 0x001fe200078e3cff */
[----:B------:R-:W-:-:S04]  /*a450*/  @!P1 IMAD.MOV.U32 R130, RZ, RZ, R58 ;  /* 0x000000ffff829224 */ /* 0x000fc800078e003a */
[----:B------:R0:W-:Y:S02]  /*a460*/  STS.U8 [R131+UR7], R137 ;  /* 0x0000008983007988 */ /* 0x0001e40008000007 */
[----:B0-----:R-:W-:Y:S01]  /*a470*/  PRMT R137, RZ, 0x7610, R137 ;  /* 0x00007610ff897816 */ /* 0x001fe20000000089 */
[----:B------:R-:W-:-:S05]  /*a480*/  @!P1 IMAD.MOV.U32 R131, RZ, RZ, R17 ;  /* 0x000000ffff839224 */ /* 0x000fca00078e0011 */
[----:B------:R0:W2:Y:S02]  /*a490*/  @!P1 LDG.E.U8 R137, desc[UR18][R130.64] ;  /* 0x0000001282899981 */ /* 0x0000a4000c1e1100 */
[----:B0-----:R-:W-:Y:S01]  /*a4a0*/  LOP3.LUT R131, R0, 0x10, RZ, 0x3c, !PT ;  /* 0x0000001000837812 */ /* 0x001fe200078e3cff */
[----:B------:R-:W-:-:S04]  /*a4b0*/  @!P1 IMAD.MOV.U32 R130, RZ, RZ, R54 ;  /* 0x000000ffff829224 */ /* 0x000fc800078e0036 */
[----:B------:R0:W-:Y:S02]  /*a4c0*/  STS.U8 [R131+UR7+0x2], R136 ;  /* 0x0000028883007988 */ /* 0x0001e40008000007 */
        /* <DEDUP_REMOVED lines=43> */
[----:B-----5:R-:W-:-:S05]  /*a780*/  @!P1 IMAD.MOV.U32 R131, RZ, RZ, R9 ;  /* 0x000000ffff839224 */ /* 0x020fca00078e0009 */
[----:B------:R0:W5:Y:S02]  /*a790*/  @!P1 LDG.E.U8 R189, desc[UR18][R130.64] ;  /* 0x0000001282bd9981 */ /* 0x000164000c1e1100 */
[C---:B0-----:R-:W-:Y:S02]  /*a7a0*/  LOP3.LUT R131, R0.reuse, 0x10, RZ, 0x3c, !PT ;  /* 0x0000001000837812 */ /* 0x041fe400078e3cff */
[----:B------:R-:W4:Y:S04]  /*a7b0*/  LDL.LU R130, [R1] ;  /* 0x0000000001827983 */ /* 0x000f280000300800 */
[----:B------:R0:W-:Y:S04]  /*a7c0*/  STS.U8 [R131+UR7+0x2002], R187 ;  /* 0x002002bb83007988 */ /* 0x0001e80008000007 */
[----:B0-----:R-:W3:Y:S04]  /*a7d0*/  LDL.LU R187, [R1+0x8] ;  /* 0x0000080001bb7983 */ /* 0x001ee80000300800 */
[----:B------:R0:W-:Y:S02]  /*a7e0*/  STS.U8 [R131+UR7+0x2004], R183 ;  /* 0x002004b783007988 */ /* 0x0001e40008000007 */
[----:B0-----:R-:W-:-:S02]  /*a7f0*/  LOP3.LUT R183, R0, 0x10, RZ, 0x3c, !PT ;  /* 0x0000001000b77812 */ /* 0x001fc400078e3cff */
[----:B------:R-:W-:-:S03]  /*a800*/  LOP3.LUT R131, R0, 0x20, RZ, 0x3c, !PT ;  /* 0x0000002000837812 */ /* 0x000fc600078e3cff */
[----:B------:R-:W-:Y:S04]  /*a810*/  STS.U8 [R183+UR7+0x2006], R179 ;  /* 0x002006b3b7007988 */ /* 0x000fe80008000007 */
[----:B------:R-:W-:Y:S04]  /*a820*/  STS.U8 [R183+UR7+0x2008], R177 ;  /* 0x002008b1b7007988 */ /* 0x000fe80008000007 */
[----:B------:R-:W-:Y:S04]  /*a830*/  STS.U8 [R183+UR7+0x200a], R175 ;  /* 0x00200aafb7007988 */ /* 0x000fe80008000007 */
[----:B------:R-:W-:Y:S04]  /*a840*/  STS.U8 [R183+UR7+0x200c], R173 ;  /* 0x00200cadb7007988 */ /* 0x000fe80008000007 */
[----:B------:R-:W-:Y:S04]  /*a850*/  STS.U8 [R183+UR7+0x200e], R171 ;  /* 0x00200eabb7007988 */ /* 0x000fe80008000007 */
[----:B---3--:R-:W-:Y:S04]  /*a860*/  STS.U8 [R131+UR7], R187 ;  /* 0x000000bb83007988 */ /* 0x008fe80008000007 */
[----:B----4-:R0:W-:Y:S04]  /*a870*/  STS.U8 [R131+UR7+0x2], R130 ;  /* 0x0000028283007988 */ /* 0x0101e80008000007 */
[----:B------:R-:W-:Y:S04]  /*a880*/  STS.U8 [R131+UR7+0x4], R251 ;  /* 0x000004fb83007988 */ /* 0x000fe80008000007 */
[----:B------:R-:W-:Y:S04]  /*a890*/  STS.U8 [R131+UR7+0x6], R249 ;  /* 0x000006f983007988 */ /* 0x000fe80008000007 */
[----:B------:R-:W-:Y:S04]  /*a8a0*/  STS.U8 [R131+UR7+0x8], R247 ;  /* 0x000008f783007988 */ /* 0x000fe80008000007 */
[----:B------:R-:W-:Y:S04]  /*a8b0*/  STS.U8 [R131+UR7+0xa], R245 ;  /* 0x00000af583007988 */ /* 0x000fe80008000007 */
[----:B------:R-:W-:Y:S04]  /*a8c0*/  STS.U8 [R131+UR7+0xc], R244 ;  /* 0x00000cf483007988 */ /* 0x000fe80008000007 */
[----:B------:R-:W-:Y:S01]  /*a8d0*/  STS.U8 [R131+UR7+0xe], R243 ;  /* 0x00000ef383007988 */ /* 0x000fe20008000007 */
[----:B0-----:R-:W-:-:S03]  /*a8e0*/  LOP3.LUT R130, R0, 0x30, RZ, 0x3c, !PT ;  /* 0x0000003000827812 */ /* 0x001fc600078e3cff */
[----:B------:R-:W-:Y:S04]  /*a8f0*/  STS.U8 [R131+UR7+0x2000], R169 ;  /* 0x002000a983007988 */ /* 0x000fe80008000007 */
[----:B------:R-:W-:Y:S04]  /*a900*/  STS.U8 [R131+UR7+0x2002], R167 ;  /* 0x002002a783007988 */ /* 0x000fe80008000007 */
[----:B------:R-:W-:Y:S04]  /*a910*/  STS.U8 [R131+UR7+0x2004], R165 ;  /* 0x002004a583007988 */ /* 0x000fe80008000007 */
[----:B------:R-:W-:Y:S04]  /*a920*/  STS.U8 [R131+UR7+0x2006], R163 ;  /* 0x002006a383007988 */ /* 0x000fe80008000007 */
[----:B------:R-:W-:Y:S04]  /*a930*/  STS.U8 [R131+UR7+0x2008], R161 ;  /* 0x002008a183007988 */ /* 0x000fe80008000007 */
[----:B------:R-:W-:Y:S04]  /*a940*/  STS.U8 [R131+UR7+0x200a], R159 ;  /* 0x00200a9f83007988 */ /* 0x000fe80008000007 */
[----:B------:R-:W-:Y:S04]  /*a950*/  STS.U8 [R131+UR7+0x200c], R155 ;  /* 0x00200c9b83007988 */ /* 0x000fe80008000007 */
[----:B------:R0:W-:Y:S04]  /*a960*/  STS.U8 [R131+UR7+0x200e], R153 ;  /* 0x00200e9983007988 */ /* 0x0001e80008000007 */
[----:B------:R-:W-:Y:S04]  /*a970*/  STS.U8 [R130+UR7], R242 ;  /* 0x000000f282007988 */ /* 0x000fe80008000007 */
[----:B------:R-:W-:Y:S04]  /*a980*/  STS.U8 [R130+UR7+0x2], R241 ;  /* 0x000002f182007988 */ /* 0x000fe80008000007 */
        /* <DEDUP_REMOVED lines=31> */
[----:B------:R-:W-:Y:S04]  /*ab80*/  STS.U8 [R131+UR7+0x200e], R124 ;  /* 0x00200e7c83007988 */ /* 0x000fe80008000007 */
[----:B------:R-:W-:Y:S04]  /*ab90*/  STS.U8 [R130+UR7], R226 ;  /* 0x000000e282007988 */ /* 0x000fe80008000007 */
        /* <DEDUP_REMOVED lines=10> */
[----:B------:R-:W-:Y:S01]  /*ac40*/  STS.U8 [R130+UR7+0x2006], R128 ;  /* 0x0020068082007988 */ /* 0x000fe20008000007 */
[----:B------:R-:W-:-:S03]  /*ac50*/  LOP3.LUT R110, R0, 0x60, RZ, 0x3c, !PT ;  /* 0x00000060006e7812 */ /* 0x000fc600078e3cff */
[----:B------:R-:W-:Y:S04]  /*ac60*/  STS.U8 [R130+UR7+0x2008], R129 ;  /* 0x0020088182007988 */ /* 0x000fe80008000007 */
[----:B------:R-:W-:Y:S04]  /*ac70*/  STS.U8 [R130+UR7+0x200a], R132 ;  /* 0x00200a8482007988 */ /* 0x000fe80008000007 */
[----:B------:R-:W-:Y:S04]  /*ac80*/  STS.U8 [R130+UR7+0x200c], R154 ;  /* 0x00200c9a82007988 */ /* 0x000fe80008000007 */
[----:B------:R0:W-:Y:S01]  /*ac90*/  STS.U8 [R130+UR7+0x200e], R156 ;  /* 0x00200e9c82007988 */ /* 0x0001e20008000007 */
[----:B------:R-:W1:Y:S01]  /*aca0*/  S2R R187, SR_TID.X ;  /* 0x0000000000bb7919 */ /* 0x000e620000002100 */
[----:B0-----:R-:W0:Y:S02]  /*acb0*/  S2R R130, SR_TID.X ;  /* 0x0000000000827919 */ /* 0x001e240000002100 */
        /* <DEDUP_REMOVED lines=27> */
[----:B------:R-:W-:Y:S01]  /*ae70*/  STS.U8 [R109+UR7+0x2002], R176 ;  /* 0x002002b06d007988 */ /* 0x000fe20008000007 */
[----:B-1----:R-:W-:-:S03]  /*ae80*/  LOP3.LUT R183, R187, 0x7f, RZ, 0xc0, !PT ;  /* 0x0000007fbbb77812 */ /* 0x002fc600078ec0ff */
[----:B------:R-:W-:Y:S04]  /*ae90*/  STS.U8 [R109+UR7+0x2004], R178 ;  /* 0x002004b26d007988 */ /* 0x000fe80008000007 */
[----:B------:R-:W-:Y:S04]  /*aea0*/  STS.U8 [R109+UR7+0x2006], R180 ;  /* 0x002006b46d007988 */ /* 0x000fe80008000007 */
[----:B------:R-:W-:Y:S04]  /*aeb0*/  STS.U8 [R109+UR7+0x2008], R182 ;  /* 0x002008b66d007988 */ /* 0x000fe80008000007 */
[----:B------:R-:W-:Y:S01]  /*aec0*/  STS.U8 [R109+UR7+0x200a], R184 ;  /* 0x00200ab86d007988 */ /* 0x000fe20008000007 */
[----:B------:R-:W-:-:S03]  /*aed0*/  LOP3.LUT R187, R187, 0x7f, RZ, 0xc0, !PT ;  /* 0x0000007fbbbb7812 */ /* 0x000fc600078ec0ff */
[----:B------:R-:W-:Y:S04]  /*aee0*/  STS.U8 [R109+UR7+0x200c], R186 ;  /* 0x00200cba6d007988 */ /* 0x000fe80008000007 */
[----:B------:R0:W-:Y:S04]  /*aef0*/  STS.U8 [R109+UR7+0x200e], R188 ;  /* 0x00200ebc6d007988 */ /* 0x0001e80008000007 */
[----:B------:R-:W-:Y:S01]  /*af00*/  STS.U8 [R131+UR7+0x4000], R190 ;  /* 0x004000be83007988 */ /* 0x000fe20008000007 */
[----:B---3--:R-:W-:-:S03]  /*af10*/  LOP3.LUT R110, R187, 0x20, RZ, 0x3c, !PT ;  /* 0x00000020bb6e7812 */ /* 0x008fc600078e3cff */
[----:B------:R-:W-:Y:S01]  /*af20*/  STS.U8 [R131+UR7+0x4400], R152 ;  /* 0x0044009883007988 */ /* 0x000fe20008000007 */
[----:B0-----:R-:W-:-:S03]  /*af30*/  LOP3.LUT R109, R183, 0x10, RZ, 0x3c, !PT ;  /* 0x00000010b76d7812 */ /* 0x001fc600078e3cff */
[----:B--2---:R-:W-:Y:S04]  /*af40*/  STS.U8 [R131+UR7+0x4800], R144 ;  /* 0x0048009083007988 */ /* 0x004fe80008000007 */
[----:B------:R-:W-:Y:S04]  /*af50*/  STS.U8 [R131+UR7+0x4c00], R136 ;  /* 0x004c008883007988 */ /* 0x000fe80008000007 */
[----:B------:R-:W-:Y:S04]  /*af60*/  STS.U8 [R109+UR7+0x4080], R192 ;  /* 0x004080c06d007988 */ /* 0x000fe80008000007 */
[----:B------:R-:W-:Y:S01]  /*af70*/  STS.U8 [R109+UR7+0x4880], R143 ;  /* 0x0048808f6d007988 */ /* 0x000fe20008000007 */
[----:B------:R-:W-:-:S03]  /*af80*/  LOP3.LUT R130, R130, 0x7f, RZ, 0xc0, !PT ;  /* 0x0000007f82827812 */ /* 0x000fc600078ec0ff */
[----:B------:R-:W-:Y:S04]  /*af90*/  STS.U8 [R109+UR7+0x4480], R151 ;  /* 0x004480976d007988 */ /* 0x000fe80008000007 */
[----:B------:R0:W-:Y:S04]  /*afa0*/  STS.U8 [R109+UR7+0x4c80], R135 ;  /* 0x004c80876d007988 */ /* 0x0001e80008000007 */
[----:B------:R-:W-:Y:S04]  /*afb0*/  STS.U8 [R110+UR7+0x4100], R194 ;  /* 0x004100c26e007988 */ /* 0x000fe80008000007 */
[----:B------:R-:W-:Y:S01]  /*afc0*/  STS.U8 [R110+UR7+0x4900], R142 ;  /* 0x0049008e6e007988 */ /* 0x000fe20008000007 */
[----:B0-----:R-:W-:-:S03]  /*afd0*/  LOP3.LUT R109, R187, 0x30, RZ, 0x3c, !PT ;  /* 0x00000030bb6d7812 */ /* 0x001fc600078e3cff */
        /* <DEDUP_REMOVED lines=25> */
[----:B-----5:R0:W-:Y:S01]  /*b170*/  STS.U8 [R109+UR7+0x4f80], R189 ;  /* 0x004f80bd6d007988 */ /* 0x0201e20008000007 */
[----:B------:R1:W-:Y:S06]  /*b180*/  MEMBAR.ALL.CTA ;  /* 0x0000000000007992 */ /* 0x0003ec0000008000 */
[----:B-1----:R-:W1:Y:S04]  /*b190*/  FENCE.VIEW.ASYNC.S ;  /* 0x00000000000073c6 */ /* 0x002e680000000000 */
[----:B0-----:R-:W2:Y:S04]  /*b1a0*/  LDL R109, [R1+0x35c] ;  /* 0x00035c00016d7983 */ /* 0x001ea80000100800 */
[----:B------:R-:W3:Y:S04]  /*b1b0*/  LDL.LU R242, [R1+0x24c] ;  /* 0x00024c0001f27983 */ /* 0x000ee80000300800 */
[----:B------:R-:W4:Y:S04]  /*b1c0*/  LDL.LU R153, [R1+0x34c] ;  /* 0x00034c0001997983 */ /* 0x000f280000300800 */
[----:B------:R-:W5:Y:S04]  /*b1d0*/  LDL.LU R155, [R1+0x348] ;  /* 0x00034800019b7983 */ /* 0x000f680000300800 */
[----:B------:R-:W2:Y:S04]  /*b1e0*/  LDL.LU R159, [R1+0x344] ;  /* 0x00034400019f7983 */ /* 0x000ea80000300800 */
        /* <DEDUP_REMOVED lines=19> */
[----:B------:R-:W2:Y:S01]  /*b320*/  LDL.LU R187, [R1+0x2f0] ;  /* 0x0002f00001bb7983 */ /* 0x000ea20000300800 */
[----:B-1----:R-:W-:Y:S01]  /*b330*/  BAR.SYNC.DEFER_BLOCKING 0x0 ;  /* 0x0000000000007b1d */ /* 0x002fe20000010000 */
[----:B---3--:R-:W-:-:S02]  /*b340*/  IADD3 R242, P5, R242, UR16, RZ ;  /* 0x00000010f2f27c10 */ /* 0x008fc4000ffbe0ff */
[----:B----4-:R-:W-:-:S03]  /*b350*/  IADD3 R153, P1, R153, UR16, RZ ;  /* 0x0000001099997c10 */ /* 0x010fc6000ff3e0ff */
[----:B------:R-:W-:Y:S01]  /*b360*/  STL [R1+0x24c], R242 ;  /* 0x00024cf201007387 */ /* 0x000fe20000100800 */
[----:B-----5:R-:W-:-:S03]  /*b370*/  IADD3 R155, P4, R155, UR16, RZ ;  /* 0x000000109b9b7c10 */ /* 0x020fc6000ff9e0ff */
[----:B------:R-:W-:Y:S01]  /*b380*/  STL [R1+0x34c], R153 ;  /* 0x00034c9901007387 */ /* 0x000fe20000100800 */
[----:B--2---:R-:W-:Y:S02]  /*b390*/  IADD3 R159, P3, R159, UR16, RZ ;  /* 0x000000109f9f7c10 */ /* 0x004fe4000ff7e0ff */
[----:B------:R-:W-:Y:S02]  /*b3a0*/  IADD3 R130, P2, R130, UR16, RZ ;  /* 0x0000001082827c10 */ /* 0x000fe4000ff5e0ff */
[----:B------:R-:W-:-:S03]  /*b3b0*/  IADD3 R161, P6, R161, UR16, RZ ;  /* 0x00000010a1a17c10 */ /* 0x000fc6000ffde0ff */
[----:B------:R0:W-:Y:S01]  /*b3c0*/  STL [R1+0x340], R130 ;  /* 0x0003408201007387 */ /* 0x0001e20000100800 */
[----:B------:R-:W-:-:S03]  /*b3d0*/  IADD3.X R163, R163, UR44, RZ, P5, !PT ;  /* 0x0000002ca3a37c10 */ /* 0x000fc6000affe4ff */
[----:B------:R-:W-:Y:S01]  /*b3e0*/  STL [R1+0x348], R155 ;  /* 0x0003489b01007387 */ /* 0x000fe20000100800 */
[----:B------:R-:W-:-:S03]  /*b3f0*/  IADD3 R165, P5, R165, UR16, RZ ;  /* 0x00000010a5a57c10 */ /* 0x000fc6000ffbe0ff */
[----:B0-----:R-:W2:Y:S01]  /*b400*/  LDL.LU R130, [R1+0x314] ;  /* 0x0003140001827983 */ /* 0x001ea20000300800 */
[----:B------:R-:W-:-:S03]  /*b410*/  IADD3.X R167, R167, UR44, RZ, P1, !PT ;  /* 0x0000002ca7a77c10 */ /* 0x000fc60008ffe4ff */
[----:B------:R-:W-:Y:S01]  /*b420*/  STL [R1+0x344], R159 ;  /* 0x0003449f01007387 */ /* 0x000fe20000100800 */
[----:B------:R-:W-:-:S03]  /*b430*/  IADD3 R169, P1, R169, UR16, RZ ;  /* 0x00000010a9a97c10 */ /* 0x000fc6000ff3e0ff */
[----:B------:R-:W-:Y:S01]  /*b440*/  STL [R1+0x338], R161 ;  /* 0x000338a101007387 */ /* 0x000fe20000100800 */
[----:B------:R-:W-:-:S03]  /*b450*/  IADD3.X R243, R243, UR44, RZ, P4, !PT ;  /* 0x0000002cf3f37c10 */ /* 0x000fc6000a7fe4ff */
[----:B------:R-:W-:Y:S01]  /*b460*/  STL [R1+0x240], R163 ;  /* 0x000240a301007387 */ /* 0x000fe20000100800 */
[----:B------:R-:W-:-:S03]  /*b470*/  IADD3 R244, P4, R244, UR16, RZ ;  /* 0x00000010f4f47c10 */ /* 0x000fc6000ff9e0ff */
[----:B------:R-:W-:Y:S01]  /*b480*/  STL [R1+0x330], R165 ;  /* 0x000330a501007387 */ /* 0x000fe20000100800 */
[----:B------:R-:W-:-:S03]  /*b490*/  IADD3.X R245, R245, UR44, RZ, P3, !PT ;  /* 0x0000002cf5f57c10 */ /* 0x000fc60009ffe4ff */
[----:B------:R-:W-:Y:S01]  /*b4a0*/  STL [R1+0x248], R167 ;  /* 0x000248a701007387 */ /* 0x000fe20000100800 */
[----:B------:R-:W-:-:S03]  /*b4b0*/  IADD3.X R131, R131, UR44, RZ, P2, !PT ;  /* 0x0000002c83837c10 */ /* 0x000fc600097fe4ff */
[----:B------:R-:W-:Y:S04]  /*b4c0*/  STL [R1+0x328], R169 ;  /* 0x000328a901007387 */ /* 0x000fe80000100800 */
[----:B------:R-:W-:Y:S04]  /*b4d0*/  STL [R1+0x244], R243 ;  /* 0x000244f301007387 */ /* 0x000fe80000100800 */
[----:B------:R-:W-:Y:S04]  /*b4e0*/  STL [R1+0x320], R244 ;  /* 0x000320f401007387 */ /* 0x000fe80000100800 */
[----:B------:R0:W-:Y:S04]  /*b4f0*/  STL [R1+0x33c], R131 ;  /* 0x00033c8301007387 */ /* 0x0001e80000100800 */
[----:B------:R-:W-:Y:S04]  /*b500*/  STL [R1+0x23c], R245 ;  /* 0x00023cf501007387 */ /* 0x000fe80000100800 */
[----:B0-----:R-:W3:Y:S01]  /*b510*/  LDL.LU R131, [R1+0x2e8] ;  /* 0x0002e80001837983 */ /* 0x001ee20000300800 */
[----:B------:R-:W-:-:S02]  /*b520*/  IADD3 R247, P3, R247, UR16, RZ ;  /* 0x00000010f7f77c10 */ /* 0x000fc4000ff7e0ff */
[----:B------:R-:W-:Y:S02]  /*b530*/  IADD3 R249, P2, R249, UR16, RZ ;  /* 0x00000010f9f97c10 */ /* 0x000fe4000ff5e0ff */
[----:B------:R-:W-:Y:S02]  /*b540*/  IADD3.X R251, R251, UR44, RZ, P6, !PT ;  /* 0x0000002cfbfb7c10 */ /* 0x000fe4000b7fe4ff */
[----:B------:R-:W-:Y:S02]  /*b550*/  IADD3.X R173, R173, UR44, RZ, P5, !PT ;  /* 0x0000002cadad7c10 */ /* 0x000fe4000affe4ff */
[----:B------:R-:W-:Y:S01]  /*b560*/  IADD3 R177, P5, R177, UR16, RZ ;  /* 0x00000010b1b17c10 */ /* 0x000fe2000ffbe0ff */
[----:B------:R-:W-:Y:S01]  /*b570*/  STL [R1+0x318], R247 ;  /* 0x000318f701007387 */ /* 0x000fe20000100800 */
[----:B------:R-:W-:Y:S02]  /*b580*/  IADD3 R171, P6, R171, UR16, RZ ;  /* 0x00000010abab7c10 */ /* 0x000fe4000ffde0ff */
[----:B------:R-:W-:Y:S01]  /*b590*/  IADD3.X R179, R179, UR44, RZ, P1, !PT ;  /* 0x0000002cb3b37c10 */ /* 0x000fe20008ffe4ff */
[----:B------:R-:W-:Y:S01]  /*b5a0*/  STL [R1+0x310], R249 ;  /* 0x000310f901007387 */ /* 0x000fe20000100800 */
[----:B------:R-:W-:-:S03]  /*b5b0*/  IADD3 R183, P1, R183, UR16, RZ ;  /* 0x00000010b7b77c10 */ /* 0x000fc6000ff3e0ff */
[----:B------:R-:W-:Y:S04]  /*b5c0*/  STL [R1+0x334], R251 ;  /* 0x000334fb01007387 */ /* 0x000fe80000100800 */
[----:B------:R0:W-:Y:S04]  /*b5d0*/  STL [R1+0x300], R177 ;  /* 0x000300b101007387 */ /* 0x0001e80000100800 */
[----:B------:R-:W-:Y:S01]  /*b5e0*/  STL [R1+0x308], R171 ;  /* 0x000308ab01007387 */ /* 0x000fe20000100800 */
[----:B------:R-:W-:-:S03]  /*b5f0*/  IADD3.X R175, R175, UR44, RZ, P4, !PT ;  /* 0x0000002cafaf7c10 */ /* 0x000fc6000a7fe4ff */
[----:B0-----:R-:W4:Y:S04]  /*b600*/  LDL.LU R177, [R1+0x30c] ;  /* 0x00030c0001b17983 */ /* 0x001f280000300800 */
[----:B------:R-:W-:Y:S04]  /*b610*/  STL [R1+0x32c], R173 ;  /* 0x00032cad01007387 */ /* 0x000fe80000100800 */
[----:B------:R0:W-:Y:S01]  /*b620*/  STL [R1+0x324], R179 ;  /* 0x000324b301007387 */ /* 0x0001e20000100800 */
[----:B------:R-:W-:-:S03]  /*b630*/  IADD3 R187, P4, R187, UR16, RZ ;  /* 0x00000010bbbb7c10 */ /* 0x000fc6000ff9e0ff */
[----:B0-----:R-:W5:Y:S04]  /*b640*/  LDL.LU R179, [R1+0x2e0] ;  /* 0x0002e00001b37983 */ /* 0x001f680000300800 */
[----:B------:R0:W-:Y:S04]  /*b650*/  STL [R1+0x2f8], R183 ;  /* 0x0002f8b701007387 */ /* 0x0001e80000100800 */
[----:B0-----:R-:W5:Y:S04]  /*b660*/  LDL.LU R183, [R1+0x304] ;  /* 0x0003040001b77983 */ /* 0x001f680000300800 */
[----:B------:R0:W-:Y:S04]  /*b670*/  STL [R1+0x31c], R175 ;  /* 0x00031caf01007387 */ /* 0x0001e80000100800 */
[----:B0-----:R-:W5:Y:S04]  /*b680*/  LDL.LU R175, [R1+0x2d8] ;  /* 0x0002d80001af7983 */ /* 0x001f680000300800 */
[----:B------:R-:W5:Y:S04]  /*b690*/  LDL.LU R241, [R1+0x2fc] ;  /* 0x0002fc0001f17983 */ /* 0x000f680000300800 */
[----:B------:R-:W5:Y:S04]  /*b6a0*/  LDL.LU R242, [R1+0x2d0] ;  /* 0x0002d00001f27983 */ /* 0x000f680000300800 */
[----:B------:R-:W5:Y:S04]  /*b6b0*/  LDL.LU R153, [R1+0x2f4] ;  /* 0x0002f40001997983 */ /* 0x000f680000300800 */
[----:B------:R0:W-:Y:S04]  /*b6c0*/  STL [R1+0x2f0], R187 ;  /* 0x0002f0bb01007387 */ /* 0x0001e80000100800 */
[----:B------:R-:W5:Y:S04]  /*b6d0*/  LDL.LU R155, [R1+0x2c8] ;  /* 0x0002c800019b7983 */ /* 0x000f680000300800 */
[----:B0-----:R-:W5:Y:S04]  /*b6e0*/  LDL.LU R187, [R1+0x2ec] ;  /* 0x0002ec0001bb7983 */ /* 0x001f680000300800 */
[----:B------:R-:W5:Y:S04]  /*b6f0*/  LDL.LU R159, [R1+0x2c0] ;  /* 0x0002c000019f7983 */ /* 0x000f680000300800 */
[----:B------:R-:W5:Y:S04]  /*b700*/  LDL.LU R161, [R1+0x2e4] ;  /* 0x0002e40001a17983 */ /* 0x000f680000300800 */
[----:B------:R-:W5:Y:S01]  /*b710*/  LDL.LU R163, [R1+0x2b8] ;  /* 0x0002b80001a37983 */ /* 0x000f620000300800 */
[----:B--2---:R-:W-:-:S05]  /*b720*/  IADD3.X R130, R130, UR44, RZ, P3, !PT ;  /* 0x0000002c82827c10 */ /* 0x004fca0009ffe4ff */
[----:B------:R0:W-:Y:S04]  /*b730*/  STL [R1+0x314], R130 ;  /* 0x0003148201007387 */ /* 0x0001e80000100800 */
[----:B------:R-:W2:Y:S04]  /*b740*/  LDL.LU R165, [R1+0x2dc] ;  /* 0x0002dc0001a57983 */ /* 0x000ea80000300800 */
[----:B------:R-:W2:Y:S04]  /*b750*/  LDL.LU R167, [R1+0x2b0] ;  /* 0x0002b00001a77983 */ /* 0x000ea80000300800 */
[----:B------:R-:W2:Y:S04]  /*b760*/  LDL.LU R169, [R1+0x2d4] ;  /* 0x0002d40001a97983 */ /* 0x000ea80000300800 */
[----:B------:R-:W2:Y:S04]  /*b770*/  LDL.LU R243, [R1+0x2a8] ;  /* 0x0002a80001f37983 */ /* 0x000ea80000300800 */
[----:B------:R-:W2:Y:S04]  /*b780*/  LDL.LU R244, [R1+0x2cc] ;  /* 0x0002cc0001f47983 */ /* 0x000ea80000300800 */
[----:B------:R-:W2:Y:S04]  /*b790*/  LDL.LU R245, [R1+0x2a0] ;  /* 0x0002a00001f57983 */ /* 0x000ea80000300800 */
[----:B0-----:R-:W2:Y:S04]  /*b7a0*/  LDL.LU R130, [R1+0x2c4] ;  /* 0x0002c40001827983 */ /* 0x001ea80000300800 */
[----:B------:R-:W2:Y:S04]  /*b7b0*/  LDL.LU R247, [R1+0x298] ;  /* 0x0002980001f77983 */ /* 0x000ea80000300800 */
[----:B------:R-:W2:Y:S04]  /*b7c0*/  LDL.LU R249, [R1+0x2bc] ;  /* 0x0002bc0001f97983 */ /* 0x000ea80000300800 */
[----:B------:R-:W2:Y:S01]  /*b7d0*/  LDL.LU R251, [R1+0x290] ;  /* 0x0002900001fb7983 */ /* 0x000ea20000300800 */
[----:B---3--:R-:W-:-:S05]  /*b7e0*/  IADD3 R131, P3, R131, UR16, RZ ;  /* 0x0000001083837c10 */ /* 0x008fca000ff7e0ff */
[----:B------:R0:W-:Y:S04]  /*b7f0*/  STL [R1+0x2e8], R131 ;  /* 0x0002e88301007387 */ /* 0x0001e80000100800 */
[----:B------:R-:W3:Y:S04]  /*b800*/  LDL.LU R171, [R1+0x2b4] ;  /* 0x0002b40001ab7983 */ /* 0x000ee80000300800 */
[----:B------:R-:W3:Y:S04]  /*b810*/  LDL.LU R173, [R1+0x288] ;  /* 0x0002880001ad7983 */ /* 0x000ee80000300800 */
[----:B0-----:R-:W3:Y:S01]  /*b820*/  LDL.LU R131, [R1+0x2ac] ;  /* 0x0002ac0001837983 */ /* 0x001ee20000300800 */
[----:B----4-:R-:W-:-:S05]  /*b830*/  IADD3.X R177, R177, UR44, RZ, P2, !PT ;  /* 0x0000002cb1b17c10 */ /* 0x010fca00097fe4ff */
[----:B------:R0:W-:Y:S04]  /*b840*/  STL [R1+0x30c], R177 ;  /* 0x00030cb101007387 */ /* 0x0001e80000100800 */
[----:B0-----:R-:W4:Y:S01]  /*b850*/  LDL.LU R177, [R1+0x280] ;  /* 0x0002800001b17983 */ /* 0x001f220000300800 */
[----:B-----5:R-:W-:-:S05]  /*b860*/  IADD3 R179, P2, R179, UR16, RZ ;  /* 0x00000010b3b37c10 */ /* 0x020fca000ff5e0ff */
[----:B------:R0:W-:Y:S01]  /*b870*/  STL [R1+0x2e0], R179 ;  /* 0x0002e0b301007387 */ /* 0x0001e20000100800 */
[----:B------:R-:W-:-:S03]  /*b880*/  IADD3.X R183, R183, UR44, RZ, P6, !PT ;  /* 0x0000002cb7b77c10 */ /* 0x000fc6000b7fe4ff */
[----:B0-----:R-:W5:Y:S04]  /*b890*/  LDL.LU R179, [R1+0x2a4] ;  /* 0x0002a40001b37983 */ /* 0x001f680000300800 */
[----:B------:R0:W-:Y:S01]  /*b8a0*/  STL [R1+0x304], R183 ;  /* 0x000304b701007387 */ /* 0x0001e20000100800 */
[----:B------:R-:W-:-:S03]  /*b8b0*/  IADD3 R175, P6, R175, UR16, RZ ;  /* 0x00000010afaf7c10 */ /* 0x000fc6000ffde0ff */
[----:B0-----:R-:W5:Y:S01]  /*b8c0*/  LDL.LU R183, [R1+0x278] ;  /* 0x0002780001b77983 */ /* 0x001f620000300800 */
[----:B------:R-:W-:-:S03]  /*b8d0*/  IADD3.X R241, R241, UR44, RZ, P5, !PT ;  /* 0x0000002cf1f17c10 */ /* 0x000fc6000affe4ff */
[----:B------:R0:W-:Y:S01]  /*b8e0*/  STL [R1+0x2d8], R175 ;  /* 0x0002d8af01007387 */ /* 0x0001e20000100800 */
[----:B------:R-:W-:Y:S02]  /*b8f0*/  IADD3 R242, P5, R242, UR16, RZ ;  /* 0x00000010f2f27c10 */ /* 0x000fe4000ffbe0ff */
[----:B------:R-:W-:Y:S01]  /*b900*/  IADD3.X R153, R153, UR44, RZ, P1, !PT ;  /* 0x0000002c99997c10 */ /* 0x000fe20008ffe4ff */
[----:B0-----:R-:W5:Y:S04]  /*b910*/  LDL.LU R175, [R1+0x29c] ;  /* 0x00029c0001af7983 */ /* 0x001f680000300800 */
[----:B------:R-:W-:Y:S01]  /*b920*/  STL [R1+0x2fc], R241 ;  /* 0x0002fcf101007387 */ /* 0x000fe20000100800 */
[----:B------:R-:W-:Y:S02]  /*b930*/  IADD3 R155, P1, R155, UR16, RZ ;  /* 0x000000109b9b7c10 */ /* 0x000fe4000ff3e0ff */
[----:B------:R-:W-:Y:S01]  /*b940*/  IADD3.X R187, R187, UR44, RZ, P4, !PT ;  /* 0x0000002cbbbb7c10 */ /* 0x000fe2000a7fe4ff */
[----:B------:R-:W-:Y:S01]  /*b950*/  STL [R1+0x2d0], R242 ;  /* 0x0002d0f201007387 */ /* 0x000fe20000100800 */
[----:B------:R-:W-:-:S03]  /*b960*/  IADD3 R159, P4, R159, UR16, RZ ;  /* 0x000000109f9f7c10 */ /* 0x000fc6000ff9e0ff */
[----:B------:R0:W-:Y:S01]  /*b970*/  STL [R1+0x2ec], R187 ;  /* 0x0002ecbb01007387 */ /* 0x0001e20000100800 */
[----:B------:R-:W-:-:S03]  /*b980*/  IADD3.X R161, R161, UR44, RZ, P3, !PT ;  /* 0x0000002ca1a17c10 */ /* 0x000fc60009ffe4ff */
[----:B------:R-:W-:Y:S01]  /*b990*/  STL [R1+0x2f4], R153 ;  /* 0x0002f49901007387 */ /* 0x000fe20000100800 */
[----:B------:R-:W-:-:S03]  /*b9a0*/  IADD3 R163, P3, R163, UR16, RZ ;  /* 0x00000010a3a37c10 */ /* 0x000fc6000ff7e0ff */
[----:B0-----:R-:W5:Y:S04]  /*b9b0*/  LDL.LU R187, [R1+0x270] ;  /* 0x0002700001bb7983 */ /* 0x001f680000300800 */
[----:B------:R-:W-:Y:S04]  /*b9c0*/  STL [R1+0x2c8], R155 ;  /* 0x0002c89b01007387 */ /* 0x000fe80000100800 */
[----:B------:R-:W-:Y:S04]  /*b9d0*/  STL [R1+0x2c0], R159 ;  /* 0x0002c09f01007387 */ /* 0x000fe80000100800 */
[----:B------:R-:W-:Y:S04]  /*b9e0*/  STL [R1+0x2e4], R161 ;  /* 0x0002e4a101007387 */ /* 0x000fe80000100800 */
[----:B------:R-:W-:Y:S01]  /*b9f0*/  STL [R1+0x2b8], R163 ;  /* 0x0002b8a301007387 */ /* 0x000fe20000100800 */
[----:B--2---:R-:W-:-:S02]  /*ba00*/  IADD3.X R165, R165, UR44, RZ, P2, !PT ;  /* 0x0000002ca5a57c10 */ /* 0x004fc400097fe4ff */
        /* <DEDUP_REMOVED lines=8> */
[----:B------:R-:W-:Y:S02]  /*ba90*/  IADD3 R245, P5, R245, UR16, RZ ;  /* 0x00000010f5f57c10 */ /* 0x000fe4000ffbe0ff */
[----:B------:R-:W-:Y:S02]  /*baa0*/  IADD3.X R130, R130, UR44, RZ, P1, !PT ;  /* 0x0000002c82827c10 */ /* 0x000fe40008ffe4ff */
[----:B------:R-:W-:-:S03]  /*bab0*/  IADD3 R247, P1, R247, UR16, RZ ;  /* 0x00000010f7f77c10 */ /* 0x000fc6000ff3e0ff */
[----:B------:R0:W-:Y:S01]  /*bac0*/  STL [R1+0x2c4], R130 ;  /* 0x0002c48201007387 */ /* 0x0001e20000100800 */
[----:B------:R-:W-:-:S03]  /*bad0*/  IADD3.X R249, R249, UR44, RZ, P4, !PT ;  /* 0x0000002cf9f97c10 */ /* 0x000fc6000a7fe4ff */
[----:B------:R-:W-:Y:S01]  /*bae0*/  STL [R1+0x2cc], R244 ;  /* 0x0002ccf401007387 */ /* 0x000fe20000100800 */
[----:B------:R-:W-:-:S03]  /*baf0*/  IADD3 R251, P4, R251, UR16, RZ ;  /* 0x00000010fbfb7c10 */ /* 0x000fc6000ff9e0ff */
[----:B0-----:R-:W2:Y:S04]  /*bb00*/  LDL.LU R130, [R1+0x294] ;  /* 0x0002940001827983 */ /* 0x001ea80000300800 */
[----:B------:R-:W-:Y:S04]  /*bb10*/  STL [R1+0x2a0], R245 ;  /* 0x0002a0f501007387 */ /* 0x000fe80000100800 */
[----:B------:R-:W-:Y:S01]  /*bb20*/  STL [R1+0x298], R247 ;  /* 0x000298f701007387 */ /* 0x000fe20000100800 */
[----:B---3--:R-:W-:-:S03]  /*bb30*/  IADD3.X R171, R171, UR44, RZ, P3, !PT ;  /* 0x0000002cabab7c10 */ /* 0x008fc60009ffe4ff */
[----:B------:R-:W-:Y:S01]  /*bb40*/  STL [R1+0x2bc], R249 ;  /* 0x0002bcf901007387 */ /* 0x000fe20000100800 */
[----:B------:R-:W-:-:S03]  /*bb50*/  IADD3.X R131, R131, UR44, RZ, P2, !PT ;  /* 0x0000002c83837c10 */ /* 0x000fc600097fe4ff */
[----:B------:R-:W-:Y:S04]  /*bb60*/  STL [R1+0x290], R251 ;  /* 0x000290fb01007387 */ /* 0x000fe80000100800 */
[----:B------:R0:W-:Y:S04]  /*bb70*/  STL [R1+0x2ac], R131 ;  /* 0x0002ac8301007387 */ /* 0x0001e80000100800 */
[----:B------:R-:W-:Y:S04]  /*bb80*/  STL [R1+0x2b4], R171 ;  /* 0x0002b4ab01007387 */ /* 0x000fe80000100800 */
[----:B0-----:R-:W3:Y:S01]  /*bb90*/  LDL.LU R131, [R1+0x268] ;  /* 0x0002680001837983 */ /* 0x001ee20000300800 */
[----:B------:R-:W-:-:S05]  /*bba0*/  IADD3 R173, P3, R173, UR16, RZ ;  /* 0x00000010adad7c10 */ /* 0x000fca000ff7e0ff */
[----:B------:R-:W-:Y:S01]  /*bbb0*/  STL [R1+0x288], R173 ;  /* 0x000288ad01007387 */ /* 0x000fe20000100800 */
[----:B----4-:R-:W-:-:S05]  /*bbc0*/  IADD3 R177, P2, R177, UR16, RZ ;  /* 0x00000010b1b17c10 */ /* 0x010fca000ff5e0ff */
[----:B------:R0:W-:Y:S04]  /*bbd0*/  STL [R1+0x280], R177 ;  /* 0x000280b101007387 */ /* 0x0001e80000100800 */
[----:B0-----:R-:W4:Y:S01]  /*bbe0*/  LDL.LU R177, [R1+0x28c] ;  /* 0x00028c0001b17983 */ /* 0x001f220000300800 */
[----:B-----5:R-:W-:-:S05]  /*bbf0*/  IADD3.X R179, R179, UR44, RZ, P6, !PT ;  /* 0x0000002cb3b37c10 */ /* 0x020fca000b7fe4ff */
[----:B------:R0:W-:Y:S01]  /*bc00*/  STL [R1+0x2a4], R179 ;  /* 0x0002a4b301007387 */ /* 0x0001e20000100800 */
[----:B------:R-:W-:-:S03]  /*bc10*/  IADD3 R183, P6, R183, UR16, RZ ;  /* 0x00000010b7b77c10 */ /* 0x000fc6000ffde0ff */
[----:B0-----:R-:W5:Y:S04]  /*bc20*/  LDL.LU R179, [R1+0x260] ;  /* 0x0002600001b37983 */ /* 0x001f680000300800 */
[----:B------:R0:W-:Y:S01]  /*bc30*/  STL [R1+0x278], R183 ;  /* 0x000278b701007387 */ /* 0x0001e20000100800 */
[----:B------:R-:W-:-:S03]  /*bc40*/  IADD3.X R175, R175, UR44, RZ, P5, !PT ;  /* 0x0000002cafaf7c10 */ /* 0x000fc6000affe4ff */
[----:B0-----:R-:W5:Y:S04]  /*bc50*/  LDL.LU R183, [R1+0x284] ;  /* 0x0002840001b77983 */ /* 0x001f680000300800 */
[----:B------:R-:W5:Y:S04]  /*bc60*/  LDL.LU R241, [R1+0x258] ;  /* 0x0002580001f17983 */ /* 0x000f680000300800 */
[----:B------:R-:W5:Y:S04]  /*bc70*/  LDL.LU R242, [R1+0x27c] ;  /* 0x00027c0001f27983 */ /* 0x000f680000300800 */
[----:B------:R-:W5:Y:S04]  /*bc80*/  LDL.LU R153, [R1+0x250] ;  /* 0x0002500001997983 */ /* 0x000f680000300800 */
[----:B------:R-:W-:Y:S04]  /*bc90*/  STL [R1+0x29c], R175 ;  /* 0x00029caf01007387 */ /* 0x000fe80000100800 */
[----:B------:R-:W5:Y:S04]  /*bca0*/  LDL.LU R155, [R1+0x274] ;  /* 0x00027400019b7983 */ /* 0x000f680000300800 */
[----:B------:R-:W5:Y:S01]  /*bcb0*/  LDL.LU R159, [R1+0x234] ;  /* 0x00023400019f7983 */ /* 0x000f620000300800 */
[----:B------:R-:W-:-:S03]  /*bcc0*/  IADD3 R187, P5, R187, UR16, RZ ;  /* 0x00000010bbbb7c10 */ /* 0x000fc6000ffbe0ff */
[----:B------:R-:W5:Y:S04]  /*bcd0*/  LDL.LU R161, [R1+0x26c] ;  /* 0x00026c0001a17983 */ /* 0x000f680000300800 */
[----:B------:R-:W5:Y:S04]  /*bce0*/  LDL.LU R163, [R1+0x22c] ;  /* 0x00022c0001a37983 */ /* 0x000f680000300800 */
[----:B------:R-:W5:Y:S04]  /*bcf0*/  LDL.LU R165, [R1+0x264] ;  /* 0x0002640001a57983 */ /* 0x000f680000300800 */
[----:B------:R0:W-:Y:S04]  /*bd00*/  STL [R1+0x270], R187 ;  /* 0x000270bb01007387 */ /* 0x0001e80000100800 */
[----:B------:R-:W5:Y:S04]  /*bd10*/  LDL.LU R167, [R1+0x224] ;  /* 0x0002240001a77983 */ /* 0x000f680000300800 */
[----:B------:R-:W5:Y:S04]  /*bd20*/  LDL.LU R169, [R1+0x25c] ;  /* 0x00025c0001a97983 */ /* 0x000f680000300800 */
[----:B------:R-:W5:Y:S04]  /*bd30*/  LDL.LU R243, [R1+0x21c] ;  /* 0x00021c0001f37983 */ /* 0x000f680000300800 */
[----:B------:R-:W5:Y:S04]  /*bd40*/  LDL.LU R244, [R1+0x254] ;  /* 0x0002540001f47983 */ /* 0x000f680000300800 */
[----:B------:R-:W5:Y:S04]  /*bd50*/  LDL.LU R245, [R1+0x214] ;  /* 0x0002140001f57983 */ /* 0x000f680000300800 */
        /* <DEDUP_REMOVED lines=9> */
[----:B0-----:R-:W2:Y:S01]  /*bdf0*/  LDL.LU R130, [R1+0x1f4] ;  /* 0x0001f40001827983 */ /* 0x001ea20000300800 */
[----:B---3--:R-:W-:-:S05]  /*be00*/  IADD3 R131, P1, R131, UR16, RZ ;  /* 0x0000001083837c10 */ /* 0x008fca000ff3e0ff */
[----:B------:R0:W-:Y:S04]  /*be10*/  STL [R1+0x268], R131 ;  /* 0x0002688301007387 */ /* 0x0001e80000100800 */
[----:B0-----:R-:W3:Y:S01]  /*be20*/  LDL.LU R131, [R1+0x218] ;  /* 0x0002180001837983 */ /* 0x001ee20000300800 */
[----:B----4-:R-:W-:-:S05]  /*be30*/  IADD3.X R177, R177, UR44, RZ, P4, !PT ;  /* 0x0000002cb1b17c10 */ /* 0x010fca000a7fe4ff */
[----:B------:R0:W-:Y:S04]  /*be40*/  STL [R1+0x28c], R177 ;  /* 0x00028cb101007387 */ /* 0x0001e80000100800 */
[----:B0-----:R-:W4:Y:S01]  /*be50*/  LDL.LU R177, [R1+0x1ec] ;  /* 0x0001ec0001b17983 */ /* 0x001f220000300800 */
[----:B-----5:R-:W-:-:S05]  /*be60*/  IADD3 R179, P4, R179, UR16, RZ ;  /* 0x00000010b3b37c10 */ /* 0x020fca000ff9e0ff */
[----:B------:R0:W-:Y:S01]  /*be70*/  STL [R1+0x260], R179 ;  /* 0x000260b301007387 */ /* 0x0001e20000100800 */
[----:B------:R-:W-:-:S03]  /*be80*/  IADD3.X R183, R183, UR44, RZ, P3, !PT ;  /* 0x0000002cb7b77c10 */ /* 0x000fc60009ffe4ff */
[----:B0-----:R-:W5:Y:S01]  /*be90*/  LDL.LU R179, [R1+0x210] ;  /* 0x0002100001b37983 */ /* 0x001f620000300800 */
[----:B------:R-:W-:-:S03]  /*bea0*/  IADD3 R241, P3, R241, UR16, RZ ;  /* 0x00000010f1f17c10 */ /* 0x000fc6000ff7e0ff */
[----:B------:R0:W-:Y:S01]  /*beb0*/  STL [R1+0x284], R183 ;  /* 0x000284b701007387 */ /* 0x0001e20000100800 */
[----:B------:R-:W-:Y:S02]  /*bec0*/  IADD3.X R242, R242, UR44, RZ, P2, !PT ;  /* 0x0000002cf2f27c10 */ /* 0x000fe400097fe4ff */
[----:B------:R-:W-:Y:S01]  /*bed0*/  IADD3 R153, P2, R153, UR16, RZ ;  /* 0x0000001099997c10 */ /* 0x000fe2000ff5e0ff */
[----:B0-----:R-:W5:Y:S01]  /*bee0*/  LDL.LU R183, [R1+0x1e4] ;  /* 0x0001e40001b77983 */ /* 0x001f620000300800 */
        /* <DEDUP_REMOVED lines=9> */
[----:B------:R-:W-:Y:S04]  /*bf80*/  STL [R1+0x234], R159 ;  /* 0x0002349f01007387 */ /* 0x000fe80000100800 */
        /* <DEDUP_REMOVED lines=10> */
[----:B------:R-:W-:Y:S01]  /*c030*/  IADD3.X R247, R247, UR44, RZ, P2, !PT ;  /* 0x0000002cf7f77c10 */ /* 0x000fe200097fe4ff */
[----:B------:R-:W-:Y:S01]  /*c040*/  STL [R1+0x21c], R243 ;  /* 0x00021cf301007387 */ /* 0x000fe20000100800 */
[----:B------:R-:W-:-:S03]  /*c050*/  IADD3 R187, P2, R187, UR16, RZ ;  /* 0x00000010bbbb7c10 */ /* 0x000fc6000ff5e0ff */
[----:B------:R-:W-:Y:S01]  /*c060*/  STL [R1+0x254], R244 ;  /* 0x000254f401007387 */ /* 0x000fe20000100800 */
[----:B------:R-:W-:-:S03]  /*c070*/  IADD3.X R249, R249, UR44, RZ, P6, !PT ;  /* 0x0000002cf9f97c10 */ /* 0x000fc6000b7fe4ff */
[----:B------:R0:W-:Y:S01]  /*c080*/  STL [R1+0x20c], R187 ;  /* 0x00020cbb01007387 */ /* 0x0001e20000100800 */
[----:B------:R-:W-:-:S03]  /*c090*/  IADD3 R251, P6, R251, UR16, RZ ;  /* 0x00000010fbfb7c10 */ /* 0x000fc6000ffde0ff */
[----:B------:R-:W-:Y:S01]  /*c0a0*/  STL [R1+0x214], R245 ;  /* 0x000214f501007387 */ /* 0x000fe20000100800 */
[----:B------:R-:W-:-:S03]  /*c0b0*/  IADD3.X R171, R171, UR44, RZ, P5, !PT ;  /* 0x0000002cabab7c10 */ /* 0x000fc6000affe4ff */
[----:B0-----:R-:W5:Y:S04]  /*c0c0*/  LDL.LU R187, [R1+0x208] ;  /* 0x0002080001bb7983 */ /* 0x001f680000300800 */
[----:B------:R-:W-:Y:S04]  /*c0d0*/  STL [R1+0x238], R247 ;  /* 0x000238f701007387 */ /* 0x000fe80000100800 */
[----:B------:R-:W-:Y:S04]  /*c0e0*/  STL [R1+0x230], R249 ;  /* 0x000230f901007387 */ /* 0x000fe80000100800 */
[----:B------:R-:W-:Y:S04]  /*c0f0*/  STL [R1+0x204], R251 ;  /* 0x000204fb01007387 */ /* 0x000fe80000100800 */
[----:B------:R-:W-:Y:S01]  /*c100*/  STL [R1+0x228], R171 ;  /* 0x000228ab01007387 */ /* 0x000fe20000100800 */
[----:B--2---:R-:W-:-:S02]  /*c110*/  IADD3 R173, P5, R173, UR16, RZ ;  /* 0x00000010adad7c10 */ /* 0x004fc4000ffbe0ff */
[----:B------:R-:W-:Y:S02]  /*c120*/  IADD3.X R175, R175, UR44, RZ, P1, !PT ;  /* 0x0000002cafaf7c10 */ /* 0x000fe40008ffe4ff */
[----:B------:R-:W-:-:S05]  /*c130*/  IADD3 R130, P1, R130, UR16, RZ ;  /* 0x0000001082827c10 */ /* 0x000fca000ff3e0ff */
[----:B------:R0:W-:Y:S04]  /*c140*/  STL [R1+0x1f4], R130 ;  /* 0x0001f48201007387 */ /* 0x0001e80000100800 */
[----:B------:R-:W-:Y:S04]  /*c150*/  STL [R1+0x1fc], R173 ;  /* 0x0001fcad01007387 */ /* 0x000fe80000100800 */
[----:B0-----:R-:W2:Y:S04]  /*c160*/  LDL.LU R130, [R1+0x1dc] ;  /* 0x0001dc0001827983 */ /* 0x001ea80000300800 */
[----:B------:R-:W-:Y:S01]  /*c170*/  STL [R1+0x220], R175 ;  /* 0x000220af01007387 */ /* 0x000fe20000100800 */
[----:B---3--:R-:W-:-:S05]  /*c180*/  IADD3.X R131, R131, UR44, RZ, P4, !PT ;  /* 0x0000002c83837c10 */ /* 0x008fca000a7fe4ff */
[----:B------:R0:W-:Y:S04]  /*c190*/  STL [R1+0x218], R131 ;  /* 0x0002188301007387 */ /* 0x0001e80000100800 */
[----:B0-----:R-:W3:Y:S01]  /*c1a0*/  LDL.LU R131, [R1+0x200] ;  /* 0x0002000001837983 */ /* 0x001ee20000300800 */
[----:B----4-:R-:W-:-:S05]  /*c1b0*/  IADD3 R177, P4, R177, UR16, RZ ;  /* 0x00000010b1b17c10 */ /* 0x010fca000ff9e0ff */
[----:B------:R0:W-:Y:S04]  /*c1c0*/  STL [R1+0x1ec], R177 ;  /* 0x0001ecb101007387 */ /* 0x0001e80000100800 */
[----:B0-----:R-:W4:Y:S01]  /*c1d0*/  LDL.LU R177, [R1+0x1d4] ;  /* 0x0001d40001b17983 */ /* 0x001f220000300800 */
[----:B-----5:R-:W-:-:S05]  /*c1e0*/  IADD3.X R179, R179, UR44, RZ, P3, !PT ;  /* 0x0000002cb3b37c10 */ /* 0x020fca0009ffe4ff */
[----:B------:R0:W-:Y:S01]  /*c1f0*/  STL [R1+0x210], R179 ;  /* 0x000210b301007387 */ /* 0x0001e20000100800 */
[----:B------:R-:W-:-:S03]  /*c200*/  IADD3 R183, P3, R183, UR16, RZ ;  /* 0x00000010b7b77c10 */ /* 0x000fc6000ff7e0ff */
[----:B0-----:R-:W5:Y:S04]  /*c210*/  LDL.LU R179, [R1+0x1f8] ;  /* 0x0001f80001b37983 */ /* 0x001f680000300800 */
        /* <DEDUP_REMOVED lines=15> */
[----:B------:R-:W5:Y:S01]  /*c310*/  LDL.LU R247, [R1+0x194] ;  /* 0x0001940001f77983 */ /* 0x000f620000300800 */
[----:B------:R-:W-:-:S03]  /*c320*/  IADD3.X R187, R187, UR44, RZ, P2, !PT ;  /* 0x0000002cbbbb7c10 */ /* 0x000fc600097fe4ff */
[----:B0-----:R-:W5:Y:S04]  /*c330*/  LDL.LU R183, [R1+0x1b8] ;  /* 0x0001b80001b77983 */ /* 0x001f680000300800 */
[----:B------:R-:W5:Y:S04]  /*c340*/  LDL.LU R249, [R1+0x18c] ;  /* 0x00018c0001f97983 */ /* 0x000f680000300800 */
[----:B------:R-:W5:Y:S04]  /*c350*/  LDL.LU R251, [R1+0x1b0] ;  /* 0x0001b00001fb7983 */ /* 0x000f680000300800 */
[----:B------:R-:W5:Y:S04]  /*c360*/  LDL.LU R171, [R1+0x184] ;  /* 0x0001840001ab7983 */ /* 0x000f680000300800 */
[----:B------:R0:W-:Y:S04]  /*c370*/  STL [R1+0x208], R187 ;  /* 0x000208bb01007387 */ /* 0x0001e80000100800 */
[----:B------:R-:W5:Y:S04]  /*c380*/  LDL.LU R173, [R1+0x1a8] ;  /* 0x0001a80001ad7983 */ /* 0x000f680000300800 */
[----:B------:R-:W5:Y:S04]  /*c390*/  LDL.LU R175, [R1+0x17c] ;  /* 0x00017c0001af7983 */ /* 0x000f680000300800 */
[----:B0-----:R-:W5:Y:S01]  /*c3a0*/  LDL.LU R187, [R1+0x1a0] ;  /* 0x0001a00001bb7983 */ /* 0x001f620000300800 */
[----:B--2---:R-:W-:-:S05]  /*c3b0*/  IADD3 R130, P2, R130, UR16, RZ ;  /* 0x0000001082827c10 */ /* 0x004fca000ff5e0ff */
[----:B------:R0:W-:Y:S04]  /*c3c0*/  STL [R1+0x1dc], R130 ;  /* 0x0001dc8201007387 */ /* 0x0001e80000100800 */
[----:B0-----:R-:W2:Y:S01]  /*c3d0*/  LDL.LU R130, [R1+0x174] ;  /* 0x0001740001827983 */ /* 0x001ea20000300800 */
[----:B---3--:R-:W-:-:S05]  /*c3e0*/  IADD3.X R131, R131, UR44, RZ, P6, !PT ;  /* 0x0000002c83837c10 */ /* 0x008fca000b7fe4ff */
[----:B------:R0:W-:Y:S04]  /*c3f0*/  STL [R1+0x200], R131 ;  /* 0x0002008301007387 */ /* 0x0001e80000100800 */
[----:B0-----:R-:W3:Y:S01]  /*c400*/  LDL.LU R131, [R1+0x198] ;  /* 0x0001980001837983 */ /* 0x001ee20000300800 */
[----:B----4-:R-:W-:-:S05]  /*c410*/  IADD3 R177, P6, R177, UR16, RZ ;  /* 0x00000010b1b17c10 */ /* 0x010fca000ffde0ff */
[----:B------:R0:W-:Y:S04]  /*c420*/  STL [R1+0x1d4], R177 ;  /* 0x0001d4b101007387 */ /* 0x0001e80000100800 */
[----:B0-----:R-:W4:Y:S01]  /*c430*/  LDL.LU R177, [R1+0x16c] ;  /* 0x00016c0001b17983 */ /* 0x001f220000300800 */
[----:B-----5:R-:W-:Y:S02]  /*c440*/  IADD3.X R179, R179, UR44, RZ, P5, !PT ;  /* 0x0000002cb3b37c10 */ /* 0x020fe4000affe4ff */
        /* <DEDUP_REMOVED lines=32> */
[----:B------:R0:W-:Y:S01]  /*c650*/  STL [R1+0x1b8], R183 ;  /* 0x0001b8b701007387 */ /* 0x0001e20000100800 */
[----:B------:R-:W-:-:S03]  /*c660*/  IADD3.X R251, R251, UR44, RZ, P3, !PT ;  /* 0x0000002cfbfb7c10 */ /* 0x000fc60009ffe4ff */
[----:B------:R-:W-:Y:S01]  /*c670*/  STL [R1+0x1c0], R245 ;  /* 0x0001c0f501007387 */ /* 0x000fe20000100800 */
[----:B------:R-:W-:-:S03]  /*c680*/  IADD3 R171, P3, R171, UR16, RZ ;  /* 0x00000010abab7c10 */ /* 0x000fc6000ff7e0ff */
[----:B0-----:R-:W5:Y:S04]  /*c690*/  LDL.LU R183, [R1+0x164] ;  /* 0x0001640001b77983 */ /* 0x001f680000300800 */
[----:B------:R-:W-:Y:S01]  /*c6a0*/  STL [R1+0x194], R247 ;  /* 0x000194f701007387 */ /* 0x000fe20000100800 */
[----:B------:R-:W-:-:S03]  /*c6b0*/  IADD3.X R173, R173, UR44, RZ, P2, !PT ;  /* 0x0000002cadad7c10 */ /* 0x000fc600097fe4ff */
[----:B------:R-:W-:Y:S01]  /*c6c0*/  STL [R1+0x18c], R249 ;  /* 0x00018cf901007387 */ /* 0x000fe20000100800 */
[----:B------:R-:W-:Y:S02]  /*c6d0*/  IADD3 R175, P2, R175, UR16, RZ ;  /* 0x00000010afaf7c10 */ /* 0x000fe4000ff5e0ff */
[----:B------:R-:W-:Y:S01]  /*c6e0*/  IADD3.X R187, R187, UR44, RZ, P6, !PT ;  /* 0x0000002cbbbb7c10 */ /* 0x000fe2000b7fe4ff */
[----:B------:R-:W-:Y:S04]  /*c6f0*/  STL [R1+0x1b0], R251 ;  /* 0x0001b0fb01007387 */ /* 0x000fe80000100800 */
[----:B------:R-:W-:Y:S04]  /*c700*/  STL [R1+0x184], R171 ;  /* 0x000184ab01007387 */ /* 0x000fe80000100800 */
[----:B------:R0:W-:Y:S04]  /*c710*/  STL [R1+0x1a0], R187 ;  /* 0x0001a0bb01007387 */ /* 0x0001e80000100800 */
[----:B------:R-:W-:Y:S04]  /*c720*/  STL [R1+0x1a8], R173 ;  /* 0x0001a8ad01007387 */ /* 0x000fe80000100800 */
[----:B0-----:R-:W5:Y:S04]  /*c730*/  LDL.LU R187, [R1+0x188] ;  /* 0x0001880001bb7983 */ /* 0x001f680000300800 */
[----:B------:R-:W-:Y:S01]  /*c740*/  STL [R1+0x17c], R175 ;  /* 0x00017caf01007387 */ /* 0x000fe20000100800 */
        /* <DEDUP_REMOVED lines=9> */
[----:B-----5:R-:W-:-:S03]  /*c7e0*/  IADD3.X R179, R179, UR44, RZ, P1, !PT ;  /* 0x0000002cb3b37c10 */ /* 0x020fc60008ffe4ff */
        /* <DEDUP_REMOVED lines=15> */
[----:B0-----:R-:W5:Y:S04]  /*c8e0*/  LDL.LU R179, [R1+0x140] ;  /* 0x0001400001b37983 */ /* 0x001f680000300800 */
[----:B------:R-:W5:Y:S01]  /*c8f0*/  LDL.LU R247, [R1+0x114] ;  /* 0x0001140001f77983 */ /* 0x000f620000300800 */
[----:B------:R-:W-:-:S03]  /*c900*/  IADD3 R183, P1, R183, UR16, RZ ;  /* 0x00000010b7b77c10 */ /* 0x000fc6000ff3e0ff */
[----:B------:R-:W5:Y:S04]  /*c910*/  LDL.LU R249, [R1+0x138] ;  /* 0x0001380001f97983 */ /* 0x000f680000300800 */
[----:B------:R-:W5:Y:S04]  /*c920*/  LDL.LU R251, [R1+0x10c] ;  /* 0x00010c0001fb7983 */ /* 0x000f680000300800 */
[----:B------:R0:W-:Y:S04]  /*c930*/  STL [R1+0x164], R183 ;  /* 0x000164b701007387 */ /* 0x0001e80000100800 */
[----:B------:R-:W5:Y:S04]  /*c940*/  LDL.LU R171, [R1+0x130] ;  /* 0x0001300001ab7983 */ /* 0x000f680000300800 */
[----:B------:R-:W5:Y:S04]  /*c950*/  LDL.LU R173, [R1+0x104] ;  /* 0x0001040001ad7983 */ /* 0x000f680000300800 */
[----:B0-----:R-:W5:Y:S01]  /*c960*/  LDL.LU R183, [R1+0x128] ;  /* 0x0001280001b77983 */ /* 0x001f620000300800 */
[----:B------:R-:W-:-:S05]  /*c970*/  IADD3.X R187, R187, UR44, RZ, P4, !PT ;  /* 0x0000002cbbbb7c10 */ /* 0x000fca000a7fe4ff */
[----:B------:R0:W-:Y:S04]  /*c980*/  STL [R1+0x188], R187 ;  /* 0x000188bb01007387 */ /* 0x0001e80000100800 */
[----:B0-----:R-:W5:Y:S01]  /*c990*/  LDL.LU R187, [R1+0xfc] ;  /* 0x0000fc0001bb7983 */ /* 0x001f620000300800 */
[----:B--2---:R-:W-:-:S05]  /*c9a0*/  IADD3 R130, P4, R130, UR16, RZ ;  /* 0x0000001082827c10 */ /* 0x004fca000ff9e0ff */
[----:B------:R0:W-:Y:S04]  /*c9b0*/  STL [R1+0x15c], R130 ;  /* 0x00015c8201007387 */ /* 0x0001e80000100800 */
[----:B0-----:R-:W2:Y:S01]  /*c9c0*/  LDL.LU R130, [R1+0x120] ;  /* 0x0001200001827983 */ /* 0x001ea20000300800 */
[----:B---3--:R-:W-:-:S05]  /*c9d0*/  IADD3.X R131, R131, UR44, RZ, P3, !PT ;  /* 0x0000002c83837c10 */ /* 0x008fca0009ffe4ff */
[----:B------:R0:W-:Y:S04]  /*c9e0*/  STL [R1+0x180], R131 ;  /* 0x0001808301007387 */ /* 0x0001e80000100800 */
[----:B0-----:R-:W3:Y:S01]  /*c9f0*/  LDL.LU R131, [R1+0xf4] ;  /* 0x0000f40001837983 */ /* 0x001ee20000300800 */
[----:B----4-:R-:W-:Y:S02]  /*ca00*/  IADD3 R177, P3, R177, UR16, RZ ;  /* 0x00000010b1b17c10 */ /* 0x010fe4000ff7e0ff */
[----:B-----5:R-:W-:-:S03]  /*ca10*/  IADD3.X R175, R175, UR44, RZ, P2, !PT ;  /* 0x0000002cafaf7c10 */ /* 0x020fc600097fe4ff */
[----:B------:R0:W-:Y:S01]  /*ca20*/  STL [R1+0x154], R177 ;  /* 0x000154b101007387 */ /* 0x0001e20000100800 */
[----:B------:R-:W-:Y:S02]  /*ca30*/  IADD3 R241, P2, R241, UR16, RZ ;  /* 0x00000010f1f17c10 */ /* 0x000fe4000ff5e0ff */
[----:B------:R-:W-:Y:S01]  /*ca40*/  IADD3.X R242, R242, UR44, RZ, P6, !PT ;  /* 0x0000002cf2f27c10 */ /* 0x000fe2000b7fe4ff */
[----:B0-----:R-:W4:Y:S04]  /*ca50*/  LDL.LU R177, [R1+0x118] ;  /* 0x0001180001b17983 */ /* 0x001f280000300800 */
[----:B------:R0:W-:Y:S01]  /*ca60*/  STL [R1+0x178], R175 ;  /* 0x000178af01007387 */ /* 0x0001e20000100800 */
[----:B------:R-:W-:Y:S02]  /*ca70*/  IADD3 R153, P6, R153, UR16, RZ ;  /* 0x0000001099997c10 */ /* 0x000fe4000ffde0ff */
[----:B------:R-:W-:-:S02]  /*ca80*/  IADD3.X R155, R155, UR44, RZ, P5, !PT ;  /* 0x0000002c9b9b7c10 */ /* 0x000fc4000affe4ff */
        /* <DEDUP_REMOVED lines=17> */
[----:B------:R-:W-:-:S03]  /*cba0*/  IADD3.X R179, R179, UR44, RZ, P6, !PT ;  /* 0x0000002cb3b37c10 */ /* 0x000fc6000b7fe4ff */
[----:B------:R-:W-:Y:S01]  /*cbb0*/  STL [R1+0x12c], R167 ;  /* 0x00012ca701007387 */ /* 0x000fe20000100800 */
[----:B------:R-:W-:Y:S02]  /*cbc0*/  IADD3 R245, P2, R245, UR16, RZ ;  /* 0x00000010f5f57c10 */ /* 0x000fe4000ff5e0ff */
[----:B------:R-:W-:Y:S01]  /*cbd0*/  IADD3 R247, P6, R247, UR16, RZ ;  /* 0x00000010f7f77c10 */ /* 0x000fe2000ffde0ff */
[----:B------:R-:W-:Y:S01]  /*cbe0*/  STL [R1+0x150], R169 ;  /* 0x000150a901007387 */ /* 0x000fe20000100800 */
[----:B------:R-:W-:-:S03]  /*cbf0*/  IADD3.X R249, R249, UR44, RZ, P5, !PT ;  /* 0x0000002cf9f97c10 */ /* 0x000fc6000affe4ff */
[----:B------:R-:W-:Y:S01]  /*cc00*/  STL [R1+0x124], R243 ;  /* 0x000124f301007387 */ /* 0x000fe20000100800 */
[----:B------:R-:W-:-:S03]  /*cc10*/  IADD3 R251, P5, R251, UR16, RZ ;  /* 0x00000010fbfb7c10 */ /* 0x000fc6000ffbe0ff */
[----:B------:R0:W-:Y:S04]  /*cc20*/  STL [R1+0x140], R179 ;  /* 0x000140b301007387 */ /* 0x0001e80000100800 */
[----:B------:R-:W-:Y:S01]  /*cc30*/  STL [R1+0x148], R244 ;  /* 0x000148f401007387 */ /* 0x000fe20000100800 */
[----:B------:R-:W-:-:S03]  /*cc40*/  IADD3.X R171, R171, UR44, RZ, P1, !PT ;  /* 0x0000002cabab7c10 */ /* 0x000fc60008ffe4ff */
[----:B0-----:R-:W5:Y:S01]  /*cc50*/  LDL.LU R179, [R1+0x110] ;  /* 0x0001100001b37983 */ /* 0x001f620000300800 */
[----:B------:R-:W-:-:S03]  /*cc60*/  IADD3 R173, P1, R173, UR16, RZ ;  /* 0x00000010adad7c10 */ /* 0x000fc6000ff3e0ff */
[----:B------:R-:W-:Y:S01]  /*cc70*/  STL [R1+0x11c], R245 ;  /* 0x00011cf501007387 */ /* 0x000fe20000100800 */
[----:B------:R-:W-:-:S03]  /*cc80*/  IADD3.X R183, R183, UR44, RZ, P4, !PT ;  /* 0x0000002cb7b77c10 */ /* 0x000fc6000a7fe4ff */
[----:B------:R-:W-:Y:S04]  /*cc90*/  STL [R1+0x114], R247 ;  /* 0x000114f701007387 */ /* 0x000fe80000100800 */
[----:B------:R-:W-:Y:S04]  /*cca0*/  STL [R1+0x138], R249 ;  /* 0x000138f901007387 */ /* 0x000fe80000100800 */
[----:B------:R-:W-:Y:S04]  /*ccb0*/  STL [R1+0x10c], R251 ;  /* 0x00010cfb01007387 */ /* 0x000fe80000100800 */
[----:B------:R0:W-:Y:S04]  /*ccc0*/  STL [R1+0x128], R183 ;  /* 0x000128b701007387 */ /* 0x0001e80000100800 */
[----:B------:R-:W-:Y:S04]  /*ccd0*/  STL [R1+0x130], R171 ;  /* 0x000130ab01007387 */ /* 0x000fe80000100800 */
[----:B0-----:R-:W5:Y:S01]  /*cce0*/  LDL.LU R183, [R1+0xe4] ;  /* 0x0000e40001b77983 */ /* 0x001f620000300800 */
[----:B------:R-:W-:-:S03]  /*ccf0*/  IADD3 R187, P4, R187, UR16, RZ ;  /* 0x00000010bbbb7c10 */ /* 0x000fc6000ff9e0ff */
[----:B------:R-:W-:Y:S04]  /*cd00*/  STL [R1+0x104], R173 ;  /* 0x000104ad01007387 */ /* 0x000fe80000100800 */
[----:B------:R0:W-:Y:S04]  /*cd10*/  STL [R1+0xfc], R187 ;  /* 0x0000fcbb01007387 */ /* 0x0001e80000100800 */
[----:B0-----:R-:W5:Y:S01]  /*cd20*/  LDL.LU R187, [R1+0x108] ;  /* 0x0001080001bb7983 */ /* 0x001f620000300800 */
[----:B--2---:R-:W-:-:S05]  /*cd30*/  IADD3.X R130, R130, UR44, RZ, P3, !PT ;  /* 0x0000002c82827c10 */ /* 0x004fca0009ffe4ff */
[----:B------:R0:W-:Y:S04]  /*cd40*/  STL [R1+0x120], R130 ;  /* 0x0001208201007387 */ /* 0x0001e80000100800 */
[----:B0-----:R-:W2:Y:S01]  /*cd50*/  LDL.LU R130, [R1+0xdc] ;  /* 0x0000dc0001827983 */ /* 0x001ea20000300800 */
[----:B---3--:R-:W-:-:S05]  /*cd60*/  IADD3 R131, P3, R131, UR16, RZ ;  /* 0x0000001083837c10 */ /* 0x008fca000ff7e0ff */
[----:B------:R0:W-:Y:S04]  /*cd70*/  STL [R1+0xf4], R131 ;  /* 0x0000f48301007387 */ /* 0x0001e80000100800 */
[----:B0-----:R-:W3:Y:S01]  /*cd80*/  LDL.LU R131, [R1+0x100] ;  /* 0x0001000001837983 */ /* 0x001ee20000300800 */
[----:B----4-:R-:W-:-:S05]  /*cd90*/  IADD3.X R177, R177, UR44, RZ, P2, !PT ;  /* 0x0000002cb1b17c10 */ /* 0x010fca00097fe4ff */
[----:B------:R0:W-:Y:S01]  /*cda0*/  STL [R1+0x118], R177 ;  /* 0x000118b101007387 */ /* 0x0001e20000100800 */
[----:B-----5:R-:W-:-:S03]  /*cdb0*/  IADD3 R175, P2, R175, UR16, RZ ;  /* 0x00000010afaf7c10 */ /* 0x020fc6000ff5e0ff */
[----:B0-----:R-:W4:Y:S04]  /*cdc0*/  LDL.LU R177, [R1+0xd4] ;  /* 0x0000d40001b17983 */ /* 0x001f280000300800 */
        /* <DEDUP_REMOVED lines=15> */
[----:B------:R-:W5:Y:S04]  /*cec0*/  LDL.LU R247, [R1+0x9c] ;  /* 0x00009c0001f77983 */ /* 0x000f680000300800 */
[----:B------:R-:W5:Y:S04]  /*ced0*/  LDL.LU R249, [R1+0xc0] ;  /* 0x0000c00001f97983 */ /* 0x000f680000300800 */
[----:B------:R-:W5:Y:S04]  /*cee0*/  LDL.LU R251, [R1+0x94] ;  /* 0x0000940001fb7983 */ /* 0x000f680000300800 */
[----:B------:R-:W5:Y:S04]  /*cef0*/  LDL.LU R171, [R1+0xb8] ;  /* 0x0000b80001ab7983 */ /* 0x000f680000300800 */
[----:B------:R1:W-:Y:S04]  /*cf00*/  STL [R1+0x110], R179 ;  /* 0x000110b301007387 */ /* 0x0003e80000100800 */
[----:B------:R-:W5:Y:S04]  /*cf10*/  LDL.LU R173, [R1+0x8c] ;  /* 0x00008c0001ad7983 */ /* 0x000f680000300800 */
[----:B0-----:R-:W5:Y:S01]  /*cf20*/  LDL.LU R175, [R1+0xb0] ;  /* 0x0000b00001af7983 */ /* 0x001f620000300800 */
[----:B------:R-:W-:-:S03]  /*cf30*/  IADD3 R183, P6, R183, UR16, RZ ;  /* 0x00000010b7b77c10 */ /* 0x000fc6000ffde0ff */
[----:B-1----:R-:W5:Y:S04]  /*cf40*/  LDL.LU R179, [R1+0x84] ;  /* 0x0000840001b37983 */ /* 0x002f680000300800 */
[----:B------:R0:W-:Y:S04]  /*cf50*/  STL [R1+0xe4], R183 ;  /* 0x0000e4b701007387 */ /* 0x0001e80000100800 */
        /* <DEDUP_REMOVED lines=15> */
[----:B0-----:R-:W4:Y:S01]  /*d050*/  LDL.LU R177, [R1+0x98] ;  /* 0x0000980001b17983 */ /* 0x001f220000300800 */
        /* <DEDUP_REMOVED lines=37> */
[----:B0-----:R-:W5:Y:S04]  /*d2b0*/  LDL.LU R179, [R1+0x6c] ;  /* 0x00006c0001b37983 */ /* 0x001f680000300800 */
[----:B------:R-:W-:Y:S04]  /*d2c0*/  STL [R1+0xb0], R175 ;  /* 0x0000b0af01007387 */ /* 0x000fe80000100800 */
[----:B------:R0:W-:Y:S01]  /*d2d0*/  STL [R1+0xa8], R183 ;  /* 0x0000a8b701007387 */ /* 0x0001e20000100800 */
[----:B------:R-:W-:-:S03]  /*d2e0*/  IADD3 R187, P5, R187, UR16, RZ ;  /* 0x00000010bbbb7c10 */ /* 0x000fc6000ffbe0ff */
[----:B0-----:R-:W5:Y:S04]  /*d2f0*/  LDL.LU R183, [R1+0x90] ;  /* 0x0000900001b77983 */ /* 0x001f680000300800 */
[----:B------:R0:W-:Y:S04]  /*d300*/  STL [R1+0x7c], R187 ;  /* 0x00007cbb01007387 */ /* 0x0001e80000100800 */
[----:B0-----:R-:W5:Y:S01]  /*d310*/  LDL.LU R187, [R1+0x64] ;  /* 0x0000640001bb7983 */ /* 0x001f620000300800 */
[----:B--2---:R-:W-:-:S05]  /*d320*/  IADD3.X R130, R130, UR44, RZ, P1, !PT ;  /* 0x0000002c82827c10 */ /* 0x004fca0008ffe4ff */
[----:B------:R0:W-:Y:S04]  /*d330*/  STL [R1+0xa0], R130 ;  /* 0x0000a08201007387 */ /* 0x0001e80000100800 */
[----:B0-----:R-:W2:Y:S01]  /*d340*/  LDL.LU R130, [R1+0x88] ;  /* 0x0000880001827983 */ /* 0x001ea20000300800 */
[----:B---3--:R-:W-:-:S05]  /*d350*/  IADD3 R131, P1, R131, UR16, RZ ;  /* 0x0000001083837c10 */ /* 0x008fca000ff3e0ff */
[----:B------:R0:W-:Y:S04]  /*d360*/  STL [R1+0x74], R131 ;  /* 0x0000748301007387 */ /* 0x0001e80000100800 */
[----:B0-----:R-:W3:Y:S04]  /*d370*/  LDL.LU R131, [R1+0x5c] ;  /* 0x00005c0001837983 */ /* 0x001ee80000300800 */
[----:B------:R-:W3:Y:S04]  /*d380*/  LDL.LU R240, [R1+0x80] ;  /* 0x0000800001f07983 */ /* 0x000ee80000300800 */
[----:B------:R-:W3:Y:S04]  /*d390*/  LDL.LU R241, [R1+0x54] ;  /* 0x0000540001f17983 */ /* 0x000ee80000300800 */
[----:B------:R-:W3:Y:S01]  /*d3a0*/  LDL.LU R242, [R1+0x78] ;  /* 0x0000780001f27983 */ /* 0x000ee20000300800 */
[----:B----4-:R-:W-:-:S05]  /*d3b0*/  IADD3.X R177, R177, UR44, RZ, P4, !PT ;  /* 0x0000002cb1b17c10 */ /* 0x010fca000a7fe4ff */
[----:B------:R0:W-:Y:S04]  /*d3c0*/  STL [R1+0x98], R177 ;  /* 0x000098b101007387 */ /* 0x0001e80000100800 */
[----:B------:R-:W4:Y:S04]  /*d3d0*/  LDL.LU R153, [R1+0x4c] ;  /* 0x00004c0001997983 */ /* 0x000f280000300800 */
        /* <DEDUP_REMOVED lines=16> */
[----:B0-----:R-:W4:Y:S01]  /*d4e0*/  LDL.LU R177, [R1+0x30] ;  /* 0x0000300001b17983 */ /* 0x001f220000300800 */
[----:B-----5:R-:W-:-:S05]  /*d4f0*/  IADD3 R179, P4, R179, UR16, RZ ;  /* 0x00000010b3b37c10 */ /* 0x020fca000ff9e0ff */
[----:B------:R0:W-:Y:S04]  /*d500*/  STL [R1+0x6c], R179 ;  /* 0x00006cb301007387 */ /* 0x0001e80000100800 */
[----:B0-----:R-:W5:Y:S01]  /*d510*/  LDL.LU R179, [R1+0x28] ;  /* 0x0000280001b37983 */ /* 0x001f620000300800 */
[----:B------:R-:W-:-:S05]  /*d520*/  IADD3.X R183, R183, UR44, RZ, P3, !PT ;  /* 0x0000002cb7b77c10 */ /* 0x000fca0009ffe4ff */
        /* <DEDUP_REMOVED lines=11> */
[----:B------:R-:W-:Y:S01]  /*d5e0*/  WARPGROUP.ARRIVE ;  /* 0x00000000000079c5 */ /* 0x000fe20000000000 */
[----:B------:R-:W-:Y:S01]  /*d5f0*/  UMOV UR13, 0x40000040 ;  /* 0x40000040000d7882 */ /* 0x000fe20000000000 */
[----:B------:R-:W-:-:S04]  /*d600*/  UMOV UR15, 0x40000040 ;  /* 0x40000040000f7882 */ /* 0x000fc80000000000 */
[----:B------:R-:W-:Y:S01]  /*d610*/  QGMMA.64x16x32.F32.E4M3.E4M3 R24, gdesc[UR12], R24 ;  /* 0x002000000c1879f3 */ /* 0x000fe20008700818 */
[----:B------:R-:W-:Y:S02]  /*d620*/  IADD3.X R240, R240, UR44, RZ, P6, !PT ;  /* 0x0000002cf0f07c10 */ /* 0x000fe4000b7fe4ff */
[----:B------:R-:W-:Y:S02]  /*d630*/  IADD3 R241, P6, R241, UR16, RZ ;  /* 0x00000010f1f17c10 */ /* 0x000fe4000ffde0ff */
[----:B------:R-:W-:Y:S02]  /*d640*/  IADD3.X R242, R242, UR44, RZ, P5, !PT ;  /* 0x0000002cf2f27c10 */ /* 0x000fe4000affe4ff */
[----:B----4-:R-:W-:Y:S01]  /*d650*/  IADD3 R153, P5, R153, UR16, RZ ;  /* 0x0000001099997c10 */ /* 0x010fe2000ffbe0ff */
[----:B------:R-:W-:Y:S01]  /*d660*/  STL [R1+0x80], R240 ;  /* 0x000080f001007387 */ /* 0x000fe20000100800 */
[----:B------:R-:W-:Y:S02]  /*d670*/  IADD3.X R155, R155, UR44, RZ, P1, !PT ;  /* 0x0000002c9b9b7c10 */ /* 0x000fe40008ffe4ff */
[----:B------:R-:W-:Y:S01]  /*d680*/  IADD3 R159, P1, R159, UR16, RZ ;  /* 0x000000109f9f7c10 */ /* 0x000fe2000ff3e0ff */
        /* <DEDUP_REMOVED lines=11> */
[----:B------:R-:W-:Y:S01]  /*d740*/  QGMMA.64x16x32.F32.E4M3.E4M3 R24, gdesc[UR8], R24 ;  /* 0x00200000081879f3 */ /* 0x000fe20008700818 */
[----:B------:R-:W-:Y:S02]  /*d750*/  IADD3 R243, P2, R243, UR16, RZ ;  /* 0x00000010f3f37c10 */ /* 0x000fe4000ff5e0ff */
[----:B------:R-:W-:Y:S01]  /*d760*/  STL [R1+0x3c], R163 ;  /* 0x00003ca301007387 */ /* 0x000fe20000100800 */
[----:B------:R-:W-:Y:S02]  /*d770*/  IADD3.X R244, R244, UR44, RZ, P6, !PT ;  /* 0x0000002cf4f47c10 */ /* 0x000fe4000b7fe4ff */
[----:B------:R-:W-:Y:S01]  /*d780*/  IADD3 R245, P6, R245, UR16, RZ ;  /* 0x00000010f5f57c10 */ /* 0x000fe2000ffde0ff */
        /* <DEDUP_REMOVED lines=14> */
[----:B------:R-:W-:Y:S04]  /*d870*/  STL [R1+0x1c], R249 ;  /* 0x00001cf901007387 */ /* 0x000fe80000100800 */
[----:B------:R-:W-:Y:S04]  /*d880*/  STL [R1+0x40], R251 ;  /* 0x000040fb01007387 */ /* 0x000fe80000100800 */
[----:B------:R-:W-:Y:S01]  /*d890*/  STL [R1+0x14], R171 ;  /* 0x000014ab01007387 */ /* 0x000fe20000100800 */
[----:B-----5:R-:W-:-:S03]  /*d8a0*/  IADD3.X R179, R179, UR44, RZ, P2, !PT ;  /* 0x0000002cb3b37c10 */ /* 0x020fc600097fe4ff */
[----:B------:R-:W-:Y:S04]  /*d8b0*/  STL [R1+0x38], R173 ;  /* 0x000038ad01007387 */ /* 0x000fe80000100800 */
[----:B------:R-:W-:Y:S01]  /*d8c0*/  STL [R1+0xc], R175 ;  /* 0x00000caf01007387 */ /* 0x000fe20000100800 */
[----:B------:R-:W-:Y:S03]  /*d8d0*/  QGMMA.64x16x32.F32.E4M3.E4M3 R24, gdesc[UR20], R24 ;  /* 0x00200000141879f3 */ /* 0x000fe60008700818 */
[----:B------:R-:W-:Y:S04]  /*d8e0*/  STL [R1+0x30], R177 ;  /* 0x000030b101007387 */ /* 0x000fe80000100800 */
[----:B------:R-:W-:Y:S01]  /*d8f0*/  STL [R1+0x28], R179 ;  /* 0x000028b301007387 */ /* 0x000fe20000100800 */
[----:B------:R-:W-:-:S05]  /*d900*/  IADD3.X R183, R183, UR44, RZ, P6, !PT ;  /* 0x0000002cb7b77c10 */ /* 0x000fca000b7fe4ff */
[----:B------:R-:W-:Y:S01]  /*d910*/  STL [R1+0x20], R183 ;  /* 0x000020b701007387 */ /* 0x000fe20000100800 */
[----:B------:R-:W-:-:S05]  /*d920*/  IADD3.X R187, R187, UR44, RZ, P5, !PT ;  /* 0x0000002cbbbb7c10 */ /* 0x000fca000affe4ff */
[----:B------:R-:W-:Y:S01]  /*d930*/  STL [R1+0x18], R187 ;  /* 0x000018bb01007387 */ /* 0x000fe20000100800 */
[----:B------:R-:W-:Y:S04]  /*d940*/  QGMMA.64x16x32.F32.E4M3.E4M3 R24, gdesc[UR24], R24 ;  /* 0x00200000181879f3 */ /* 0x000fe80008700818 */
[----:B------:R-:W-:Y:S04]  /*d950*/  QGMMA.64x16x32.F32.E4M3.E4M3 R24, gdesc[UR28], R24 ;  /* 0x002000001c1879f3 */ /* 0x000fe80008700818 */
[----:B------:R-:W-:Y:S01]  /*d960*/  QGMMA.64x16x32.F32.E4M3.E4M3 R24, gdesc[UR32], R24 ;  /* 0x00200000201879f3 */ /* 0x000fe20008700818 */
[----:B--2---:R-:W-:-:S05]  /*d970*/  IADD3.X R130, R130, UR44, RZ, P1, !PT ;  /* 0x0000002c82827c10 */ /* 0x004fca0008ffe4ff */
[----:B------:R0:W-:Y:S04]  /*d980*/  STL [R1+0x10], R130 ;  /* 0x0000108201007387 */ /* 0x0001e80000100800 */
[----:B0-----:R-:W2:Y:S01]  /*d990*/  LDL.LU R130, [R1+0x354] ;  /* 0x0003540001827983 */ /* 0x001ea20000300800 */
[----:B---3--:R-:W-:-:S05]  /*d9a0*/  IADD3.X R131, R131, UR44, RZ, P4, !PT ;  /* 0x0000002c83837c10 */ /* 0x008fca000a7fe4ff */
[----:B------:R0:W-:Y:S04]  /*d9b0*/  STL [R1+0x4], R131 ;  /* 0x0000048301007387 */ /* 0x0001e80000100800 */
[----:B0-----:R-:W3:Y:S01]  /*d9c0*/  LDL.LU R131, [R1+0x350] ;  /* 0x0003500001837983 */ /* 0x001ee20000300800 */
[----:B------:R-:W-:Y:S01]  /*d9d0*/  QGMMA.64x16x32.F32.E4M3.E4M3 R24, gdesc[UR36], R24 ;  /* 0x00200000241879f3 */ /* 0x000fe20008700818 */
[----:B------:R-:W-:-:S04]  /*d9e0*/  IADD3 R252, P3, R252, UR16, RZ ;  /* 0x00000010fcfc7c10 */ /* 0x000fc8000ff7e0ff */
[----:B------:R-:W-:Y:S02]  /*d9f0*/  IADD3.X R201, R201, UR44, RZ, P3, !PT ;  /* 0x0000002cc9c97c10 */ /* 0x000fe40009ffe4ff */
        /* <DEDUP_REMOVED lines=8> */
[----:B------:R-:W-:Y:S02]  /*da80*/  IADD3 R69, P3, R69, UR17, RZ ;  /* 0x0000001145457c10 */ /* 0x000fe4000ff7e0ff */
[----:B------:R-:W-:Y:S02]  /*da90*/  IADD3 R199, P2, R199, UR16, RZ ;  /* 0x00000010c7c77c10 */ /* 0x000fe4000ff5e0ff */
[----:B------:R-:W-:Y:S02]  /*daa0*/  IADD3 R195, P6, R195, UR16, RZ ;  /* 0x00000010c3c37c10 */ /* 0x000fe4000ffde0ff */
[----:B------:R-:W-:Y:S02]  /*dab0*/  IADD3 R191, P5, R191, UR16, RZ ;  /* 0x00000010bfbf7c10 */ /* 0x000fe4000ffbe0ff */
[----:B------:R-:W-:-:S02]  /*dac0*/  IADD3 R181, P1, R181, UR16, RZ ;  /* 0x00000010b5b57c10 */ /* 0x000fc4000ff3e0ff */
[----:B------:R-:W-:Y:S01]  /*dad0*/  IADD3 R108, P4, R108, UR16, RZ ;  /* 0x000000106c6c7c10 */ /* 0x000fe2000ff9e0ff */
[----:B------:R-:W-:Y:S01]  /*dae0*/  QGMMA.64x16x32.F32.E4M3.E4M3 R24, gdesc[UR40], R24, gsb0 ;  /* 0x00200000281879f3 */ /* 0x000fe20008000818 */
[----:B------:R-:W-:Y:S02]  /*daf0*/  IADD3.X R39, R39, UR5, RZ, P3, !PT ;  /* 0x0000000527277c10 */ /* 0x000fe40009ffe4ff */
[----:B------:R-:W-:Y:S02]  /*db00*/  IADD3 R60, P3, R60, UR17, RZ ;  /* 0x000000113c3c7c10 */ /* 0x000fe4000ff7e0ff */
[----:B------:R-:W-:Y:S02]  /*db10*/  IADD3.X R197, R197, UR44, RZ, P2, !PT ;  /* 0x0000002cc5c57c10 */ /* 0x000fe400097fe4ff */
[----:B------:R-:W-:Y:S02]  /*db20*/  IADD3.X R193, R193, UR44, RZ, P6, !PT ;  /* 0x0000002cc1c17c10 */ /* 0x000fe4000b7fe4ff */
[----:B------:R-:W-:-:S02]  /*db30*/  IADD3.X R185, R185, UR44, RZ, P5, !PT ;  /* 0x0000002cb9b97c10 */ /* 0x000fc4000affe4ff */
[----:B------:R-:W-:Y:S02]  /*db40*/  IADD3.X R92, R92, UR44, RZ, P1, !PT ;  /* 0x0000002c5c5c7c10 */ /* 0x000fe40008ffe4ff */
[----:B------:R-:W-:Y:S02]  /*db50*/  IADD3.X R90, R90, UR44, RZ, P4, !PT ;  /* 0x0000002c5a5a7c10 */ /* 0x000fe4000a7fe4ff */
[----:B------:R-:W-:Y:S02]  /*db60*/  IADD3 R45, P2, R45, UR16, RZ ;  /* 0x000000102d2d7c10 */ /* 0x000fe4000ff5e0ff */
[----:B------:R-:W-:Y:S02]  /*db70*/  IADD3 R106, P6, R106, UR16, RZ ;  /* 0x000000106a6a7c10 */ /* 0x000fe4000ffde0ff */
[----:B------:R-:W-:Y:S02]  /*db80*/  IADD3 R105, P5, R105, UR16, RZ ;  /* 0x0000001069697c10 */ /* 0x000fe4000ffbe0ff */
[----:B------:R-:W-:-:S02]  /*db90*/  IADD3 R104, P1, R104, UR16, RZ ;  /* 0x0000001068687c10 */ /* 0x000fc4000ff3e0ff */
[----:B------:R-:W-:Y:S02]  /*dba0*/  IADD3 R103, P4, R103, UR16, RZ ;  /* 0x0000001067677c10 */ /* 0x000fe4000ff9e0ff */
        /* <DEDUP_REMOVED lines=25> */
[----:B------:R-:W-:Y:S02]  /*dd40*/  IADD3.X R61, R61, UR44, RZ, P2, !PT ;  /* 0x0000002c3d3d7c10 */ /* 0x000fe400097fe4ff */
[----:B------:R-:W-:Y:S02]  /*dd50*/  IADD3.X R59, R59, UR44, RZ, P6, !PT ;  /* 0x0000002c3b3b7c10 */ /* 0x000fe4000b7fe4ff */
[----:B------:R-:W-:Y:S02]  /*dd60*/  IADD3.X R57, R57, UR44, RZ, P5, !PT ;  /* 0x0000002c39397c10 */ /* 0x000fe4000affe4ff */
[----:B------:R-:W-:-:S02]  /*dd70*/  IADD3.X R55, R55, UR5, RZ, P1, !PT ;  /* 0x0000000537377c10 */ /* 0x000fc40008ffe4ff */
[----:B------:R-:W-:Y:S02]  /*dd80*/  IADD3.X R53, R53, UR5, RZ, P4, !PT ;  /* 0x0000000535357c10 */ /* 0x000fe4000a7fe4ff */
[----:B------:R-:W-:Y:S02]  /*dd90*/  IADD3 R85, P2, R85, UR17, RZ ;  /* 0x0000001155557c10 */ /* 0x000fe4000ff5e0ff */
[----:B------:R-:W-:Y:S02]  /*dda0*/  IADD3 R83, P6, R83, UR17, RZ ;  /* 0x0000001153537c10 */ /* 0x000fe4000ffde0ff */
[----:B------:R-:W-:Y:S02]  /*ddb0*/  IADD3 R81, P5, R81, UR17, RZ ;  /* 0x0000001151517c10 */ /* 0x000fe4000ffbe0ff */
[----:B------:R-:W-:Y:S02]  /*ddc0*/  IADD3 R72, P1, R72, UR17, RZ ;  /* 0x0000001148487c10 */ /* 0x000fe4000ff3e0ff */
[----:B------:R-:W-:-:S02]  /*ddd0*/  IADD3 R71, P4, R71, UR17, RZ ;  /* 0x0000001147477c10 */ /* 0x000fc4000ff9e0ff */
[----:B------:R-:W-:Y:S02]  /*dde0*/  IADD3.X R49, R49, UR5, RZ, P2, !PT ;  /* 0x0000000531317c10 */ /* 0x000fe400097fe4ff */
[----:B------:R-:W-:Y:S02]  /*ddf0*/  IADD3.X R47, R47, UR5, RZ, P6, !PT ;  /* 0x000000052f2f7c10 */ /* 0x000fe4000b7fe4ff */
[----:B------:R-:W-:Y:S02]  /*de00*/  IADD3.X R73, R73, UR5, RZ, P5, !PT ;  /* 0x0000000549497c10 */ /* 0x000fe4000affe4ff */
[----:B------:R-:W-:Y:S02]  /*de10*/  IADD3.X R43, R43, UR5, RZ, P1, !PT ;  /* 0x000000052b2b7c10 */ /* 0x000fe40008ffe4ff */
[----:B------:R-:W-:Y:S01]  /*de20*/  IADD3.X R41, R41, UR5, RZ, P4, !PT ;  /* 0x0000000529297c10 */ /* 0x000fe2000a7fe4ff */
[----:B------:R-:W-:Y:S01]  /*de30*/  UIADD3 UR4, UR4, 0x1, URZ ;  /* 0x0000000104047890 */ /* 0x000fe2000fffe03f */
[----:B------:R-:W-:-:S02]  /*de40*/  IADD3 R68, P2, R68, UR17, RZ ;  /* 0x0000001144447c10 */ /* 0x000fc4000ff5e0ff */
[----:B------:R-:W-:Y:S02]  /*de50*/  IADD3 R67, P6, R67, UR17, RZ ;  /* 0x0000001143437c10 */ /* 0x000fe4000ffde0ff */
[----:B------:R-:W-:Y:S02]  /*de60*/  IADD3 R66, P5, R66, UR17, RZ ;  /* 0x0000001142427c10 */ /* 0x000fe4000ffbe0ff */
[----:B------:R-:W-:Y:S02]  /*de70*/  IADD3 R64, P1, R64, UR17, RZ ;  /* 0x0000001140407c10 */ /* 0x000fe4000ff3e0ff */
[----:B------:R-:W-:Y:S02]  /*de80*/  IADD3 R62, P4, R62, UR17, RZ ;  /* 0x000000113e3e7c10 */ /* 0x000fe4000ff9e0ff */
[----:B------:R-:W-:Y:S02]  /*de90*/  IADD3.X R37, R37, UR5, RZ, P2, !PT ;  /* 0x0000000525257c10 */ /* 0x000fe400097fe4ff */
[----:B------:R-:W-:-:S02]  /*dea0*/  IADD3.X R35, R35, UR5, RZ, P6, !PT ;  /* 0x0000000523237c10 */ /* 0x000fc4000b7fe4ff */
[----:B------:R-:W-:Y:S02]  /*deb0*/  IADD3.X R33, R33, UR5, RZ, P5, !PT ;  /* 0x0000000521217c10 */ /* 0x000fe4000affe4ff */
[----:B------:R-:W-:Y:S02]  /*dec0*/  IADD3.X R23, R23, UR5, RZ, P1, !PT ;  /* 0x0000000517177c10 */ /* 0x000fe40008ffe4ff */
[----:B------:R-:W-:Y:S02]  /*ded0*/  IADD3.X R21, R21, UR5, RZ, P4, !PT ;  /* 0x0000000515157c10 */ /* 0x000fe4000a7fe4ff */
[----:B------:R-:W-:Y:S02]  /*dee0*/  IADD3 R58, P2, R58, UR17, RZ ;  /* 0x000000113a3a7c10 */ /* 0x000fe4000ff5e0ff */
[----:B------:R-:W-:Y:S02]  /*def0*/  IADD3 R56, P6, R56, UR17, RZ ;  /* 0x0000001138387c10 */ /* 0x000fe4000ffde0ff */
[----:B------:R-:W-:-:S02]  /*df00*/  IADD3 R54, P5, R54, UR17, RZ ;  /* 0x0000001136367c10 */ /* 0x000fc4000ffbe0ff */
[----:B------:R-:W-:Y:S02]  /*df10*/  IADD3 R52, P1, R52, UR17, RZ ;  /* 0x0000001134347c10 */ /* 0x000fe4000ff3e0ff */
[----:B------:R-:W-:Y:S02]  /*df20*/  IADD3 R50, P4, R50, UR17, RZ ;  /* 0x0000001132327c10 */ /* 0x000fe4000ff9e0ff */
[----:B------:R-:W-:Y:S02]  /*df30*/  ISETP.NE.U32.AND P0, PT, R109, UR4, PT ;  /* 0x000000046d007c0c */ /* 0x000fe4000bf05070 */
        /* <DEDUP_REMOVED lines=15> */
[----:B------:R-:W-:Y:S02]  /*e030*/  IADD3 R34, P2, R34, UR17, RZ ;  /* 0x0000001122227c10 */ /* 0x000fe4000ff5e0ff */
[----:B------:R-:W-:Y:S02]  /*e040*/  IADD3 R32, P6, R32, UR17, RZ ;  /* 0x0000001120207c10 */ /* 0x000fe4000ffde0ff */
[----:B------:R-:W-:Y:S02]  /*e050*/  IADD3 R22, P5, R22, UR17, RZ ;  /* 0x0000001116167c10 */ /* 0x000fe4000ffbe0ff */
[----:B------:R-:W-:Y:S02]  /*e060*/  IADD3 R20, P1, R20, UR17, RZ ;  /* 0x0000001114147c10 */ /* 0x000fe4000ff3e0ff */
[----:B------:R-:W-:Y:S01]  /*e070*/  IADD3 R18, P4, R18, UR17, RZ ;  /* 0x0000001112127c10 */ /* 0x000fe2000ff9e0ff */
[----:B------:R-:W-:Y:S02]  /*e080*/  WARPGROUP.DEPBAR.LE gsb0, 0x0 ;  /* 0x00008000000079c5 */ /* 0x000fe40000010000 */
[----:B------:R-:W-:-:S02]  /*e090*/  IADD3.X R70, R70, UR5, RZ, P2, !PT ;  /* 0x0000000546467c10 */ /* 0x000fc400097fe4ff */
[----:B------:R-:W-:Y:S02]  /*e0a0*/  IADD3.X R15, R15, UR5, RZ, P6, !PT ;  /* 0x000000050f0f7c10 */ /* 0x000fe4000b7fe4ff */
[----:B------:R-:W-:Y:S02]  /*e0b0*/  IADD3.X R13, R13, UR5, RZ, P5, !PT ;  /* 0x000000050d0d7c10 */ /* 0x000fe4000affe4ff */
[----:B------:R-:W-:Y:S02]  /*e0c0*/  IADD3.X R11, R11, UR5, RZ, P1, !PT ;  /* 0x000000050b0b7c10 */ /* 0x000fe40008ffe4ff */
[----:B------:R-:W-:Y:S02]  /*e0d0*/  IADD3.X R9, R9, UR5, RZ, P4, !PT ;  /* 0x0000000509097c10 */ /* 0x000fe4000a7fe4ff */
[----:B--2---:R-:W-:-:S05]  /*e0e0*/  IADD3 R130, P3, R130, UR16, RZ ;  /* 0x0000001082827c10 */ /* 0x004fca000ff7e0ff */
[----:B------:R1:W-:Y:S01]  /*e0f0*/  STL [R1+0x354], R130 ;  /* 0x0003548201007387 */ /* 0x0003e20000100800 */
[----:B---3--:R-:W-:-:S05]  /*e100*/  IADD3.X R131, R131, UR44, RZ, P3, !PT ;  /* 0x0000002c83837c10 */ /* 0x008fca0009ffe4ff */
[----:B------:R1:W-:Y:S01]  /*e110*/  STL [R1+0x350], R131 ;  /* 0x0003508301007387 */ /* 0x0003e20000100800 */
[----:B------:R-:W-:Y:S05]  /*e120*/  @P0 BRA `(.L_x_1) ;  /* 0xffffff6800940947 */ /* 0x000fea000383ffff */
.L_x_0:
[----:B------:R-:W2:Y:S01]  /*e130*/  LDL.LU R13, [R1+0x4f8] ;  /* 0x0004f800010d7983 */ /* 0x000ea20000300800 */
[----:B------:R-:W3:Y:S01]  /*e140*/  S2R R109, SR_TID.X ;  /* 0x00000000006d7919 */ /* 0x000ee20000002100 */
[----:B------:R-:W4:Y:S01]  /*e150*/  S2R R110, SR_TID.X ;  /* 0x00000000006e7919 */ /* 0x000f220000002100 */
[----:B------:R-:W5:Y:S01]  /*e160*/  S2R R10, SR_TID.X ;  /* 0x00000000000a7919 */ /* 0x000f620000002100 */
[----:B------:R-:W-:Y:S01]  /*e170*/  F2FP.SATFINITE.E4M3.F32.PACK_AB_MERGE_C R24, R25, R24, RZ ;  /* 0x000000181918723e */ /* 0x000fe200048070ff */
[----:B------:R-:W-:Y:S01]  /*e180*/  ULDC UR4, c[0x0][0x244] ;  /* 0x0000910000047ab9 */ /* 0x000fe20000000800 */
[----:B------:R-:W-:Y:S01]  /*e190*/  F2FP.SATFINITE.E4M3.F32.PACK_AB_MERGE_C R28, R29, R28, RZ ;  /* 0x0000001c1d1c723e */ /* 0x000fe200048070ff */
[----:B0-----:R-:W2:Y:S01]  /*e1a0*/  LDL.LU R12, [R1+0x358] ;  /* 0x00035800010c7983 */ /* 0x001ea20000300800 */
[----:B------:R-:W-:Y:S01]  /*e1b0*/  F2FP.SATFINITE.E4M3.F32.PACK_AB_MERGE_C R26, R27, R26, RZ ;  /* 0x0000001a1b1a723e */ /* 0x000fe200048070ff */
[----:B------:R-:W-:Y:S01]  /*e1c0*/  ULDC.64 UR8, c[0x0][0x228] ;  /* 0x00008a0000087ab9 */ /* 0x000fe20000000a00 */
[----:B------:R-:W-:-:S02]  /*e1d0*/  F2FP.SATFINITE.E4M3.F32.PACK_AB_MERGE_C R30, R31, R30, RZ ;  /* 0x0000001e1f1e723e */ /* 0x000fc400048070ff */
[----:B------:R-:W-:Y:S01]  /*e1e0*/  LOP3.LUT R24, R24, 0xffff, RZ, 0xc0, !PT ;  /* 0x0000ffff18187812 */ /* 0x000fe200078ec0ff */
[----:B---3--:R-:W-:Y:S01]  /*e1f0*/  IMAD.SHL.U32 R0, R109, 0x20, RZ ;  /* 0x000000206d007824 */ /* 0x008fe200078e00ff */
[--C-:B------:R-:W-:Y:S02]  /*e200*/  SHF.R.S32.HI R3, RZ, 0x5, R109.reuse ;  /* 0x00000005ff037819 */ /* 0x100fe4000001146d */
[----:B----4-:R-:W-:Y:S02]  /*e210*/  LOP3.LUT R110, R110, 0x3f, RZ, 0xc0, !PT ;  /* 0x0000003f6e6e7812 */ /* 0x010fe400078ec0ff */
[----:B------:R-:W-:Y:S02]  /*e220*/  LOP3.LUT R2, R0, 0x60, RZ, 0xc0, !PT ;  /* 0x0000006000027812 */ /* 0x000fe400078ec0ff */
[----:B------:R-:W-:Y:S02]  /*e230*/  SGXT R3, R3, 0x1 ;  /* 0x000000010303781a */ /* 0x000fe40000000200 */
[----:B------:R-:W-:-:S02]  /*e240*/  LOP3.LUT R2, R2, 0x1c, R109, 0xf8, !PT ;  /* 0x0000001c02027812 */ /* 0x000fc400078ef86d */
[----:B------:R-:W-:Y:S02]  /*e250*/  LOP3.LUT R0, R0, 0x300, RZ, 0xc0, !PT ;  /* 0x0000030000007812 */ /* 0x000fe400078ec0ff */
[----:B------:R-:W-:Y:S02]  /*e260*/  LOP3.LUT R5, R2, 0x240, R3, 0x78, !PT ;  /* 0x0000024002057812 */ /* 0x000fe400078e7803 */
[----:B------:R-:W-:Y:S01]  /*e270*/  LOP3.LUT R3, R28, 0xffff, RZ, 0xc0, !PT ;  /* 0x0000ffff1c037812 */ /* 0x000fe200078ec0ff */
[----:B------:R-:W-:Y:S01]  /*e280*/  IMAD R8, R110, 0x4, R0 ;  /* 0x000000046e087824 */ /* 0x000fe200078e0200 */
[----:B------:R-:W-:Y:S02]  /*e290*/  LOP3.LUT R26, R26, 0xffff, RZ, 0xc0, !PT ;  /* 0x0000ffff1a1a7812 */ /* 0x000fe400078ec0ff */
[----:B------:R-:W-:Y:S02]  /*e2a0*/  LOP3.LUT R9, R30, 0xffff, RZ, 0xc0, !PT ;  /* 0x0000ffff1e097812 */ /* 0x000fe400078ec0ff */
[----:B------:R-:W-:-:S02]  /*e2b0*/  PRMT R6, R24, 0x3340, R3 ;  /* 0x0000334018067816 */ /* 0x000fc40000000003 */
[----:B------:R-:W-:Y:S02]  /*e2c0*/  SHF.R.U32.HI R0, RZ, 0x8, R24 ;  /* 0x00000008ff007819 */ /* 0x000fe40000011618 */
[----:B------:R-:W-:Y:S02]  /*e2d0*/  SHF.R.U32.HI R3, RZ, 0x8, R3 ;  /* 0x00000008ff037819 */ /* 0x000fe40000011603 */
[----:B------:R-:W-:Y:S02]  /*e2e0*/  SHF.R.U32.HI R2, RZ, 0x8, R26 ;  /* 0x00000008ff027819 */ /* 0x000fe4000001161a */
[----:B------:R-:W-:Y:S02]  /*e2f0*/  SHF.R.U32.HI R4, RZ, 0x8, R9 ;  /* 0x00000008ff047819 */ /* 0x000fe40000011609 */
[----:B-----5:R-:W-:Y:S02]  /*e300*/  LOP3.LUT R10, R10, 0x40, RZ, 0xc0, !PT ;  /* 0x000000400a0a7812 */ /* 0x020fe400078ec0ff */
[----:B------:R-:W-:-:S02]  /*e310*/  LOP3.LUT R0, R0, 0xffff, RZ, 0xc0, !PT ;  /* 0x0000ffff00007812 */ /* 0x000fc400078ec0ff */
[----:B------:R-:W-:Y:S02]  /*e320*/  LOP3.LUT R3, R3, 0xffff, RZ, 0xc0, !PT ;  /* 0x0000ffff03037812 */ /* 0x000fe400078ec0ff */
[----:B------:R-:W-:Y:S02]  /*e330*/  LOP3.LUT R7, R2, 0xffff, RZ, 0xc0, !PT ;  /* 0x0000ffff02077812 */ /* 0x000fe400078ec0ff */
[----:B------:R-:W-:Y:S01]  /*e340*/  LOP3.LUT R4, R4, 0xffff, RZ, 0xc0, !PT ;  /* 0x0000ffff04047812 */ /* 0x000fe200078ec0ff */
[----:B------:R-:W-:Y:S01]  /*e350*/  IMAD R5, R10, 0x2, R5 ;  /* 0x000000020a057824 */ /* 0x000fe200078e0205 */
[----:B------:R-:W-:Y:S02]  /*e360*/  PRMT R2, R26, 0x3340, R9 ;  /* 0x000033401a027816 */ /* 0x000fe40000000009 */
[----:B------:R-:W-:Y:S02]  /*e370*/  PRMT R3, R0, 0x3340, R3 ;  /* 0x0000334000037816 */ /* 0x000fe40000000003 */
[----:B------:R-:W-:-:S02]  /*e380*/  PRMT R7, R7, 0x3340, R4 ;  /* 0x0000334007077816 */ /* 0x000fc40000000004 */
[----:B------:R-:W-:Y:S01]  /*e390*/  PRMT R6, R6, 0x5410, R3 ;  /* 0x0000541006067816 */ /* 0x000fe20000000003 */
[----:B------:R-:W-:Y:S01]  /*e3a0*/  BAR.SYNC.DEFER_BLOCKING 0x0 ;  /* 0x0000000000007b1d */ /* 0x000fe20000010000 */
[----:B------:R-:W-:Y:S02]  /*e3b0*/  PRMT R7, R2, 0x5410, R7 ;  /* 0x0000541002077816 */ /* 0x000fe40000000007 */
[----:B------:R-:W-:-:S03]  /*e3c0*/  LOP3.LUT R2, R5, 0x20, RZ, 0x3c, !PT ;  /* 0x0000002005027812 */ /* 0x000fc600078e3cff */
[----:B------:R-:W-:Y:S04]  /*e3d0*/  STS [R5+UR7], R6 ;  /* 0x0000000605007988 */ /* 0x000fe80008000807 */
[----:B------:R-:W-:Y:S01]  /*e3e0*/  STS [R2+UR7+0x100], R7 ;  /* 0x0001000702007988 */ /* 0x000fe20008000807 */
[----:B------:R-:W-:Y:S01]  /*e3f0*/  LEA.HI R8, R10, R8, RZ, 0x1b ;  /* 0x000000080a087211 */ /* 0x000fe200078fd8ff */
[----:B------:R-:W-:Y:S03]  /*e400*/  BAR.SYNC.DEFER_BLOCKING 0x0 ;  /* 0x0000000000007b1d */ /* 0x000fe60000010000 */
[C---:B------:R-:W-:Y:S02]  /*e410*/  LOP3.LUT R3, R8.reuse, 0x20, RZ, 0x3c, !PT ;  /* 0x0000002008037812 */ /* 0x040fe400078e3cff */
[----:B------:R-:W-:-:S02]  /*e420*/  LOP3.LUT R9, R8, 0x40, RZ, 0x3c, !PT ;  /* 0x0000004008097812 */ /* 0x000fc400078e3cff */
[----:B------:R-:W-:Y:S01]  /*e430*/  LOP3.LUT R10, R8, 0x60, RZ, 0x3c, !PT ;  /* 0x00000060080a7812 */ /* 0x000fe200078e3cff */
[----:B------:R-:W0:Y:S04]  /*e440*/  LDS.U16 R16, [R8+UR7] ;  /* 0x0000000708107984 */ /* 0x000e280008000400 */
[----:B------:R-:W3:Y:S01]  /*e450*/  LDS.U16 R18, [R3+UR7] ;  /* 0x0000000703127984 */ /* 0x000ee20008000400 */
[----:B------:R-:W-:-:S03]  /*e460*/  SHF.R.U32.HI R11, RZ, 0x6, R109 ;  /* 0x00000006ff0b7819 */ /* 0x000fc6000001166d */
[----:B------:R4:W5:Y:S01]  /*e470*/  LDS.U16 R21, [R9+UR7] ;  /* 0x0000000709157984 */ /* 0x0009620008000400 */
[----:B------:R-:W-:-:S03]  /*e480*/  SGXT.U32 R11, R11, 0x1 ;  /* 0x000000010b0b781a */ /* 0x000fc60000000000 */
[----:B------:R-:W1:Y:S01]  /*e490*/  LDS.U16 R20, [R10+UR7] ;  /* 0x000000070a147984 */ /* 0x000e620008000400 */
[----:B0-----:R-:W-:Y:S02]  /*e4a0*/  PRMT R15, R16, 0x7770, RZ ;  /* 0x00007770100f7816 */ /* 0x001fe400000000ff */
[----:B---3--:R-:W-:Y:S01]  /*e4b0*/  PRMT R17, R18, 0x7770, RZ ;  /* 0x0000777012117816 */ /* 0x008fe200000000ff */
[C---:B--2---:R-:W-:Y:S01]  /*e4c0*/  IMAD R0, R13.reuse, UR4, RZ ;  /* 0x000000040d007c24 */ /* 0x044fe2000f8e02ff */
[----:B------:R-:W-:Y:S01]  /*e4d0*/  ULDC.64 UR4, c[0x0][0x220] ;  /* 0x0000880000047ab9 */ /* 0x000fe20000000a00 */
[----:B------:R-:W-:-:S03]  /*e4e0*/  ISETP.GE.AND P0, PT, R13, UR8, PT ;  /* 0x000000080d007c0c */ /* 0x000fc6000bf06270 */
[----:B------:R-:W-:Y:S01]  /*e4f0*/  IADD3 R22, P1, R0, UR4, RZ ;  /* 0x0000000400167c10 */ /* 0x000fe2000ff3e0ff */
[----:B------:R-:W-:-:S03]  /*e500*/  ULDC UR4, c[0x0][0x248] ;  /* 0x0000920000047ab9 */ /* 0x000fc60000000800 */
[----:B------:R-:W-:Y:S02]  /*e510*/  LEA.HI.X.SX32 R24, R0, UR5, 0x1, P1 ;  /* 0x0000000500187c11 */ /* 0x000fe400088f0eff */
[C---:B------:R-:W-:Y:S02]  /*e520*/  LOP3.LUT R2, R12.reuse, R11, RZ, 0xfc, !PT ;  /* 0x0000000b0c027212 */ /* 0x040fe400078efcff */
[--C-:B------:R-:W-:Y:S02]  /*e530*/  LOP3.LUT R0, R12, 0x2, R11.reuse, 0xfe, !PT ;  /* 0x000000020c007812 */ /* 0x100fe400078efe0b */
[C---:B------:R-:W-:Y:S01]  /*e540*/  ISETP.LT.AND P1, PT, R2.reuse, UR9, !P0 ;  /* 0x0000000902007c0c */ /* 0x040fe2000c721270 */
[----:B------:R-:W-:Y:S01]  /*e550*/  IMAD R3, R2, UR4, RZ ;  /* 0x0000000402037c24 */ /* 0x000fe2000f8e02ff */
[C---:B------:R-:W-:Y:S01]  /*e560*/  ISETP.LT.AND P4, PT, R0.reuse, UR9, !P0 ;  /* 0x0000000900007c0c */ /* 0x040fe2000c781270 */
[----:B------:R-:W-:Y:S01]  /*e570*/  IMAD R5, R0, UR4, RZ ;  /* 0x0000000400057c24 */ /* 0x000fe2000f8e02ff */
[----:B------:R-:W-:-:S02]  /*e580*/  LOP3.LUT R7, R12, 0x6, R11, 0xfe, !PT ;  /* 0x000000060c077812 */ /* 0x000fc400078efe0b */
[-C--:B------:R-:W-:Y:S02]  /*e590*/  IADD3 R2, P2, R3, R22.reuse, RZ ;  /* 0x0000001603027210 */ /* 0x080fe40007f5e0ff */
[C-C-:B------:R-:W-:Y:S01]  /*e5a0*/  LOP3.LUT R6, R12.reuse, 0x8, R11.reuse, 0xfe, !PT ;  /* 0x000000080c067812 */ /* 0x140fe200078efe0b */
[----:B----4-:R-:W-:Y:S01]  /*e5b0*/  IMAD R9, R7, UR4, RZ ;  /* 0x0000000407097c24 */ /* 0x010fe2000f8e02ff */
[----:B------:R-:W-:Y:S02]  /*e5c0*/  IADD3 R4, P3, R5, R22, RZ ;  /* 0x0000001605047210 */ /* 0x000fe40007f7e0ff */
[----:B------:R-:W-:Y:S02]  /*e5d0*/  LEA.HI.X.SX32 R3, R3, R24, 0x1, P2 ;  /* 0x0000001803037211 */ /* 0x000fe400010f0eff */
[C-C-:B------:R-:W-:Y:S02]  /*e5e0*/  LOP3.LUT R19, R12.reuse, 0xc, R11.reuse, 0xfe, !PT ;  /* 0x0000000c0c137812 */ /* 0x140fe400078efe0b */
[C-C-:B------:R-:W-:Y:S01]  /*e5f0*/  LOP3.LUT R23, R12.reuse, 0xe, R11.reuse, 0xfe, !PT ;  /* 0x0000000e0c177812 */ /* 0x140fe200078efe0b */
[----:B------:R0:W-:Y:S01]  /*e600*/  @P1 STG.E.U8 desc[UR18][R2.64], R15 ;  /* 0x0000000f02001986 */ /* 0x0001e2000c101112 */
[----:B------:R-:W-:-:S02]  /*e610*/  LOP3.LUT R0, R12, 0xa, R11, 0xfe, !PT ;  /* 0x0000000a0c007812 */ /* 0x000fc400078efe0b */
[----:B------:R-:W-:Y:S02]  /*e620*/  LEA.HI.X.SX32 R5, R5, R24, 0x1, P3 ;  /* 0x0000001805057211 */ /* 0x000fe400018f0eff */
[----:B------:R-:W-:Y:S01]  /*e630*/  LOP3.LUT R8, R12, 0x4, R11, 0xfe, !PT ;  /* 0x000000040c087812 */ /* 0x000fe200078efe0b */
[----:B------:R-:W-:Y:S02]  /*e640*/  IMAD R11, R6, UR4, RZ ;  /* 0x00000004060b7c24 */ /* 0x000fe4000f8e02ff */
[----:B------:R-:W-:Y:S01]  /*e650*/  IMAD R13, R19, UR4, RZ ;  /* 0x00000004130d7c24 */ /* 0x000fe2000f8e02ff */
[C---:B------:R-:W-:Y:S02]  /*e660*/  ISETP.LT.AND P5, PT, R8.reuse, UR9, !P0 ;  /* 0x0000000908007c0c */ /* 0x040fe4000c7a1270 */
[----:B0-----:R-:W-:Y:S01]  /*e670*/  IADD3 R2, P1, R9, R22, RZ ;  /* 0x0000001609027210 */ /* 0x001fe20007f3e0ff */
[----:B------:R0:W-:Y:S01]  /*e680*/  @P4 STG.E.U8 desc[UR18][R4.64], R17 ;  /* 0x0000001104004986 */ /* 0x0001e2000c101112 */
[----:B------:R-:W-:-:S02]  /*e690*/  IMAD R8, R8, UR4, RZ ;  /* 0x0000000408087c24 */ /* 0x000fc4000f8e02ff */
[----:B------:R-:W-:Y:S02]  /*e6a0*/  LEA.HI.X.SX32 R3, R9, R24, 0x1, P1 ;  /* 0x0000001809037211 */ /* 0x000fe400008f0eff */
[-C--:B------:R-:W-:Y:S01]  /*e6b0*/  IADD3 R10, P1, R13, R22.reuse, RZ ;  /* 0x000000160d0a7210 */ /* 0x080fe20007f3e0ff */
[----:B------:R-:W-:Y:S01]  /*e6c0*/  IMAD R12, R0, UR4, RZ ;  /* 0x00000004000c7c24 */ /* 0x000fe2000f8e02ff */
[----:B------:R-:W-:Y:S02]  /*e6d0*/  ISETP.LT.AND P4, PT, R7, UR9, !P0 ;  /* 0x0000000907007c0c */ /* 0x000fe4000c781270 */
[----:B------:R-:W-:Y:S02]  /*e6e0*/  ISETP.LT.AND P3, PT, R6, UR9, !P0 ;  /* 0x0000000906007c0c */ /* 0x000fe4000c761270 */
[-C--:B0-----:R-:W-:Y:S02]  /*e6f0*/  IADD3 R4, P2, R11, R22.reuse, RZ ;  /* 0x000000160b047210 */ /* 0x081fe40007f5e0ff */
[----:B------:R-:W-:-:S02]  /*e700*/  IADD3 R6, P6, R8, R22, RZ ;  /* 0x0000001608067210 */ /* 0x000fc40007fde0ff */
[-C--:B------:R-:W-:Y:S02]  /*e710*/  LEA.HI.X.SX32 R5, R11, R24.reuse, 0x1, P2 ;  /* 0x000000180b057211 */ /* 0x080fe400010f0eff */
[----:B------:R-:W-:Y:S02]  /*e720*/  ISETP.LT.AND P2, PT, R0, UR9, !P0 ;  /* 0x0000000900007c0c */ /* 0x000fe4000c741270 */
[-C--:B------:R-:W-:Y:S02]  /*e730*/  LEA.HI.X.SX32 R11, R13, R24.reuse, 0x1, P1 ;  /* 0x000000180d0b7211 */ /* 0x080fe400008f0eff */
[----:B------:R-:W-:Y:S02]  /*e740*/  ISETP.LT.AND P1, PT, R19, UR9, !P0 ;  /* 0x0000000913007c0c */ /* 0x000fe4000c721270 */
[C---:B------:R-:W-:Y:S02]  /*e750*/  ISETP.LT.AND P0, PT, R23.reuse, UR9, !P0 ;  /* 0x0000000917007c0c */ /* 0x040fe4000c701270 */
[----:B------:R-:W-:Y:S01]  /*e760*/  LEA.HI.X.SX32 R7, R8, R24, 0x1, P6 ;  /* 0x0000001808077211 */ /* 0x000fe200030f0eff */
[----:B------:R-:W-:Y:S01]  /*e770*/  IMAD R14, R23, UR4, RZ ;  /* 0x00000004170e7c24 */ /* 0x000fe2000f8e02ff */
[----:B------:R-:W-:-:S02]  /*e780*/  IADD3 R8, P6, R12, R22, RZ ;  /* 0x000000160c087210 */ /* 0x000fc40007fde0ff */
[C---:B-----5:R-:W-:Y:S02]  /*e790*/  PRMT R19, R21.reuse, 0x7770, RZ ;  /* 0x0000777015137816 */ /* 0x060fe400000000ff */
[----:B-1----:R-:W-:Y:S02]  /*e7a0*/  PRMT R23, R20, 0x7770, RZ ;  /* 0x0000777014177816 */ /* 0x002fe400000000ff */
[----:B------:R-:W-:Y:S02]  /*e7b0*/  PRMT R15, R16, 0x7771, RZ ;  /* 0x00007771100f7816 */ /* 0x000fe400000000ff */
[----:B------:R-:W-:Y:S02]  /*e7c0*/  LEA.HI.X.SX32 R9, R12, R24, 0x1, P6 ;  /* 0x000000180c097211 */ /* 0x000fe400030f0eff */
[----:B------:R-:W-:Y:S01]  /*e7d0*/  PRMT R17, R18, 0x7771, RZ ;  /* 0x0000777112117816 */ /* 0x000fe200000000ff */
[----:B------:R0:W-:Y:S01]  /*e7e0*/  @P5 STG.E.U8 desc[UR18][R6.64], R19 ;  /* 0x0000001306005986 */ /* 0x0001e2000c101112 */
[----:B------:R-:W-:-:S03]  /*e7f0*/  PRMT R21, R21, 0x7771, RZ ;  /* 0x0000777115157816 */ /* 0x000fc600000000ff */
[----:B------:R0:W-:Y:S01]  /*e800*/  @P4 STG.E.U8 desc[UR18][R2.64], R23 ;  /* 0x0000001702004986 */ /* 0x0001e2000c101112 */
[----:B------:R-:W-:-:S03]  /*e810*/  IADD3 R12, P6, R14, R22, RZ ;  /* 0x000000160e0c7210 */ /* 0x000fc60007fde0ff */
[----:B------:R0:W-:Y:S04]  /*e820*/  @P3 STG.E.U8 desc[UR18][R4.64], R15 ;  /* 0x0000000f04003986 */ /* 0x0001e8000c101112 */
[----:B------:R0:W-:Y:S01]  /*e830*/  @P2 STG.E.U8 desc[UR18][R8.64], R17 ;  /* 0x0000001108002986 */ /* 0x0001e2000c101112 */
[----:B------:R-:W-:-:S03]  /*e840*/  LEA.HI.X.SX32 R13, R14, R24, 0x1, P6 ;  /* 0x000000180e0d7211 */ /* 0x000fc600030f0eff */
[----:B------:R0:W-:Y:S01]  /*e850*/  @P1 STG.E.U8 desc[UR18][R10.64], R21 ;  /* 0x000000150a001986 */ /* 0x0001e2000c101112 */
[----:B------:R-:W-:Y:S05]  /*e860*/  @!P0 EXIT ;  /* 0x000000000000894d */ /* 0x000fea0003800000 */
[----:B0-----:R-:W-:-:S05]  /*e870*/  PRMT R3, R20, 0x7771, RZ ;  /* 0x0000777114037816 */ /* 0x001fca00000000ff */
[----:B------:R-:W-:Y:S01]  /*e880*/  STG.E.U8 desc[UR18][R12.64], R3 ;  /* 0x000000030c007986 */ /* 0x000fe2000c101112 */
[----:B------:R-:W-:Y:S05]  /*e890*/  EXIT ;  /* 0x000000000000794d */ /* 0x000fea0003800000 */
.L_x_2:
[----:B------:R-:W-:-:S00]  /*e8a0*/  BRA `(.L_x_2) ;  /* 0xfffffffc00fc7947 */ /* 0x000fc0000383ffff */
[----:B------:R-:W-:-:S00]  /*e8b0*/  NOP ;  /* 0x0000000000007918 */ /* 0x000fc00000000000 */
        /* <DEDUP_REMOVED lines=12> */
.L_x_3:


//--------------------- .nv.shared.matmul_kernel  --------------------------
	.section	.nv.shared.matmul_kernel,"aw",@nobits
	.sectionflags	@""
	.align	16
	.zero		1024


//--------------------- .nv.shared.reserved.0     --------------------------
	.section	.nv.shared.reserved.0,"aw",@nobits
	.weak		__nv_reservedSMEM_offset_0_alias
	.size		__nv_reservedSMEM_offset_0_alias, 0, 0
	.other		__nv_reservedSMEM_offset_0_alias,@"STO_CUDA_RESERVED_SHARED STV_DEFAULT"
__nv_reservedSMEM_offset_0_alias:
	.zero		0


//--------------------- .nv.constant0.matmul_kernel --------------------------
	.section	.nv.constant0.matmul_kernel,"a",@progbits
	.sectionflags	@""
	.align	4
.nv.constant0.matmul_kernel:
	.zero		608


//--------------------- SYMBOLS --------------------------

	.type		.nv.reservedSmem.offset0,@object
	.size		.nv.reservedSmem.offset0,0x4
